// auto-generated by cutlass_sweep.gemm — config: {"arch": "sm_90", "cluster_m": 1, "cluster_n": 1, "dtype": "e4m3", "stages": 4, "tile_k": 32, "tile_m": 256, "tile_n": 64}
#include "cutlass/cutlass.h"
#include "cutlass/gemm/collective/collective_builder.hpp"
#include "cutlass/gemm/device/gemm_universal_adapter.h"
#include "cutlass/gemm/kernel/gemm_universal.hpp"
#include "cutlass/epilogue/collective/collective_builder.hpp"

using ElemA = cutlass::float_e4m3_t;
using ElemB = cutlass::float_e4m3_t;
using ElemCD = cutlass::float_e4m3_t;
using Acc  = float;
using TileShape    = cute::Shape<cute::_256, cute::_64, cute::_32>;
using ClusterShape = cute::Shape<cute::_1, cute::_1, cute::_1>;

using CollectiveEpilogue = typename cutlass::epilogue::collective::CollectiveBuilder<
    cutlass::arch::Sm90, cutlass::arch::OpClassTensorOp,
    TileShape, ClusterShape,
    cutlass::epilogue::collective::EpilogueTileAuto,
    Acc, Acc,
    ElemCD, cutlass::layout::RowMajor, 128 / cutlass::sizeof_bits<ElemCD>::value,
    ElemCD, cutlass::layout::RowMajor, 128 / cutlass::sizeof_bits<ElemCD>::value,
    cutlass::epilogue::collective::EpilogueScheduleAuto
  >::CollectiveOp;

using CollectiveMainloop = typename cutlass::gemm::collective::CollectiveBuilder<
    cutlass::arch::Sm90, cutlass::arch::OpClassTensorOp,
    ElemA, cutlass::layout::RowMajor, 128 / cutlass::sizeof_bits<ElemA>::value,
    ElemB, cutlass::layout::ColumnMajor, 128 / cutlass::sizeof_bits<ElemB>::value,
    Acc,
    TileShape, ClusterShape,
    cutlass::gemm::collective::StageCount<4>,
    cutlass::gemm::collective::KernelScheduleAuto
  >::CollectiveOp;

using GemmKernel = cutlass::gemm::kernel::GemmUniversal<
    cute::Shape<int,int,int,int>,
    CollectiveMainloop,
    CollectiveEpilogue
>;
using Gemm = cutlass::gemm::device::GemmUniversalAdapter<GemmKernel>;

// Force the device kernel symbol into the cubin without needing a host main.
auto* _anchor = &cutlass::device_kernel<GemmKernel>;


// ===== COMPILED SASS (sm_90a) =====

	.target	sm_90a

	.elftype	@"ET_EXEC"


//--------------------- .note.nv.tkinfo           --------------------------
	.section	.note.nv.tkinfo,"",@"SHT_NOTE"
	.sectionflags	@"SHF_NOTE_NV_TKINFO"
	.tkinfo
        /*0018*/ 	.word	0x00000002
        /*0030*/ 	.string	""
        /*0030*/ 	.string	"ptxas"
        /*0030*/ 	.string	"Cuda compilation tools, release 13.0, V13.0.88"
        /*0030*/ 	.string	"Build cuda_13.0.r13.0/compiler.36424714_0"
        /*0030*/ 	.string	"-arch sm_90a -m 64 "



//--------------------- .note.nv.cuinfo           --------------------------
	.section	.note.nv.cuinfo,"",@"SHT_NOTE"
	.sectionflags	@"SHF_NOTE_NV_CUINFO"
        /*0018*/ 	.short	0x0002
        /*001a*/ 	.short	0x005a
        /*001c*/ 	.short	0x0082
	.zero		2


//--------------------- .nv.info                  --------------------------
	.section	.nv.info,"",@"SHT_CUDA_INFO"
	.align	4


	//----- nvinfo : EIATTR_REGCOUNT
	.align		4
        /*0000*/ 	.byte	0x04, 0x2f
        /*0002*/ 	.short	(.L_12 - .L_11)
	.align		4
.L_11:
        /*0004*/ 	.word	index@(_ZN7cutlass13device_kernelINS_4gemm6kernel13GemmUniversalIN4cute5tupleIJiiiiEEENS1_10collective13CollectiveMmaINS1_37MainloopSm90TmaGmmaWarpSpecializedFP8ILi4ENS5_IJNS4_1CILi1EEESB_SB_EEENS1_35KernelTmaWarpSpecializedCooperativeEEENS5_IJNSA_ILi256EEENSA_ILi64EEENSA_ILi32EEEEEENS_12float_e4m3_tENS5_IJlSB_lEEESJ_SK_NS4_8TiledMMAINS4_8MMA_AtomIJNS4_4SM904GMMA30MMA_64x64x32_F32E4M3E4M3_SS_TNILNSO_7ScaleInE1ELSQ_1EEEEEENS4_6LayoutINS5_IJNSA_ILi2EEESB_SB_EEENS5_IJSB_NSA_ILi0EEESW_EEEEENS5_IJNS4_10UnderscoreESZ_SZ_EEEEENS4_13SM90_TMA_LOADENS4_14ComposedLayoutINS4_7SwizzleILi1ELi4ELi3EEENS4_18smem_ptr_flag_bitsILi8EEENST_INS5_IJNSA_ILi8EEESH_EEENS5_IJSH_SB_EEEEEEEvNS4_8identityES12_S1C_vS1D_EENS_8epilogue10collective6detail29Sm90TmaWarpSpecializedAdapterINS1G_15DefaultEpilogueISJ_SK_SK_NS1F_6thread17LinearCombinationISJ_Li1EffLNS1K_9ScaleType4KindE0ELNS_15FloatRoundStyleE2ESJ_EENS1_15EpilogueDefaultEEEEEvvEEEEvNT_6ParamsE)
        /*0008*/ 	.word	0x000000a8


	//----- nvinfo : EIATTR_FRAME_SIZE
	.align		4
.L_12:
        /*000c*/ 	.byte	0x04, 0x11
        /*000e*/ 	.short	(.L_14 - .L_13)
	.align		4
.L_13:
        /*0010*/ 	.word	index@(_ZN7cutlass13device_kernelINS_4gemm6kernel13GemmUniversalIN4cute5tupleIJiiiiEEENS1_10collective13CollectiveMmaINS1_37MainloopSm90TmaGmmaWarpSpecializedFP8ILi4ENS5_IJNS4_1CILi1EEESB_SB_EEENS1_35KernelTmaWarpSpecializedCooperativeEEENS5_IJNSA_ILi256EEENSA_ILi64EEENSA_ILi32EEEEEENS_12float_e4m3_tENS5_IJlSB_lEEESJ_SK_NS4_8TiledMMAINS4_8MMA_AtomIJNS4_4SM904GMMA30MMA_64x64x32_F32E4M3E4M3_SS_TNILNSO_7ScaleInE1ELSQ_1EEEEEENS4_6LayoutINS5_IJNSA_ILi2EEESB_SB_EEENS5_IJSB_NSA_ILi0EEESW_EEEEENS5_IJNS4_10UnderscoreESZ_SZ_EEEEENS4_13SM90_TMA_LOADENS4_14ComposedLayoutINS4_7SwizzleILi1ELi4ELi3EEENS4_18smem_ptr_flag_bitsILi8EEENST_INS5_IJNSA_ILi8EEESH_EEENS5_IJSH_SB_EEEEEEEvNS4_8identityES12_S1C_vS1D_EENS_8epilogue10collective6detail29Sm90TmaWarpSpecializedAdapterINS1G_15DefaultEpilogueISJ_SK_SK_NS1F_6thread17LinearCombinationISJ_Li1EffLNS1K_9ScaleType4KindE0ELNS_15FloatRoundStyleE2ESJ_EENS1_15EpilogueDefaultEEEEEvvEEEEvNT_6ParamsE)
        /*0014*/ 	.word	0x00000000


	//----- nvinfo : EIATTR_MIN_STACK_SIZE
	.align		4
.L_14:
        /*0018*/ 	.byte	0x04, 0x12
        /*001a*/ 	.short	(.L_16 - .L_15)
	.align		4
.L_15:
        /*001c*/ 	.word	index@(_ZN7cutlass13device_kernelINS_4gemm6kernel13GemmUniversalIN4cute5tupleIJiiiiEEENS1_10collective13CollectiveMmaINS1_37MainloopSm90TmaGmmaWarpSpecializedFP8ILi4ENS5_IJNS4_1CILi1EEESB_SB_EEENS1_35KernelTmaWarpSpecializedCooperativeEEENS5_IJNSA_ILi256EEENSA_ILi64EEENSA_ILi32EEEEEENS_12float_e4m3_tENS5_IJlSB_lEEESJ_SK_NS4_8TiledMMAINS4_8MMA_AtomIJNS4_4SM904GMMA30MMA_64x64x32_F32E4M3E4M3_SS_TNILNSO_7ScaleInE1ELSQ_1EEEEEENS4_6LayoutINS5_IJNSA_ILi2EEESB_SB_EEENS5_IJSB_NSA_ILi0EEESW_EEEEENS5_IJNS4_10UnderscoreESZ_SZ_EEEEENS4_13SM90_TMA_LOADENS4_14ComposedLayoutINS4_7SwizzleILi1ELi4ELi3EEENS4_18smem_ptr_flag_bitsILi8EEENST_INS5_IJNSA_ILi8EEESH_EEENS5_IJSH_SB_EEEEEEEvNS4_8identityES12_S1C_vS1D_EENS_8epilogue10collective6detail29Sm90TmaWarpSpecializedAdapterINS1G_15DefaultEpilogueISJ_SK_SK_NS1F_6thread17LinearCombinationISJ_Li1EffLNS1K_9ScaleType4KindE0ELNS_15FloatRoundStyleE2ESJ_EENS1_15EpilogueDefaultEEEEEvvEEEEvNT_6ParamsE)
        /*0020*/ 	.word	0x00000000
.L_16:


//--------------------- .nv.compat                --------------------------
	.section	.nv.compat,"",@"SHT_CUDA_COMPAT_INFO"
	.align	4
        /*0000*/ 	.byte	0x02, 0x09, 0x01, 0x00, 0x02, 0x02, 0x04, 0x00, 0x02, 0x05, 0x05, 0x00, 0x03, 0x07, 0x01, 0x01
        /*0010*/ 	.byte	0x02, 0x03, 0x01, 0x00, 0x02, 0x06, 0x01, 0x00, 0x04, 0x0b, 0x08, 0x00, 0x00, 0x00, 0x00, 0x00
        /*0020*/ 	.byte	0x00, 0x00, 0x00, 0x00


//--------------------- .nv.info._ZN7cutlass13device_kernelINS_4gemm6kernel13GemmUniversalIN4cute5tupleIJiiiiEEENS1_10collective13CollectiveMmaINS1_37MainloopSm90TmaGmmaWarpSpecializedFP8ILi4ENS5_IJNS4_1CILi1EEESB_SB_EEENS1_35KernelTmaWarpSpecializedCooperativeEEENS5_IJNSA_ILi256EEENSA_ILi64EEENSA_ILi32EEEEEENS_12float_e4m3_tENS5_IJlSB_lEEESJ_SK_NS4_8TiledMMAINS4_8MMA_AtomIJNS4_4SM904GMMA30MMA_64x64x32_F32E4M3E4M3_SS_TNILNSO_7ScaleInE1ELSQ_1EEEEEENS4_6LayoutINS5_IJNSA_ILi2EEESB_SB_EEENS5_IJSB_NSA_ILi0EEESW_EEEEENS5_IJNS4_10UnderscoreESZ_SZ_EEEEENS4_13SM90_TMA_LOADENS4_14ComposedLayoutINS4_7SwizzleILi1ELi4ELi3EEENS4_18smem_ptr_flag_bitsILi8EEENST_INS5_IJNSA_ILi8EEESH_EEENS5_IJSH_SB_EEEEEEEvNS4_8identityES12_S1C_vS1D_EENS_8epilogue10collective6detail29Sm90TmaWarpSpecializedAdapterINS1G_15DefaultEpilogueISJ_SK_SK_NS1F_6thread17LinearCombinationISJ_Li1EffLNS1K_9ScaleType4KindE0ELNS_15FloatRoundStyleE2ESJ_EENS1_15EpilogueDefaultEEEEEvvEEEEvNT_6ParamsE --------------------------
	.section	.nv.info._ZN7cutlass13device_kernelINS_4gemm6kernel13GemmUniversalIN4cute5tupleIJiiiiEEENS1_10collective13CollectiveMmaINS1_37MainloopSm90TmaGmmaWarpSpecializedFP8ILi4ENS5_IJNS4_1CILi1EEESB_SB_EEENS1_35KernelTmaWarpSpecializedCooperativeEEENS5_IJNSA_ILi256EEENSA_ILi64EEENSA_ILi32EEEEEENS_12float_e4m3_tENS5_IJlSB_lEEESJ_SK_NS4_8TiledMMAINS4_8MMA_AtomIJNS4_4SM904GMMA30MMA_64x64x32_F32E4M3E4M3_SS_TNILNSO_7ScaleInE1ELSQ_1EEEEEENS4_6LayoutINS5_IJNSA_ILi2EEESB_SB_EEENS5_IJSB_NSA_ILi0EEESW_EEEEENS5_IJNS4_10UnderscoreESZ_SZ_EEEEENS4_13SM90_TMA_LOADENS4_14ComposedLayoutINS4_7SwizzleILi1ELi4ELi3EEENS4_18smem_ptr_flag_bitsILi8EEENST_INS5_IJNSA_ILi8EEESH_EEENS5_IJSH_SB_EEEEEEEvNS4_8identityES12_S1C_vS1D_EENS_8epilogue10collective6detail29Sm90TmaWarpSpecializedAdapterINS1G_15DefaultEpilogueISJ_SK_SK_NS1F_6thread17LinearCombinationISJ_Li1EffLNS1K_9ScaleType4KindE0ELNS_15FloatRoundStyleE2ESJ_EENS1_15EpilogueDefaultEEEEEvvEEEEvNT_6ParamsE,"",@"SHT_CUDA_INFO"
	.sectionflags	@""
	.align	4


	//----- nvinfo : EIATTR_CUDA_API_VERSION
	.align		4
        /*0000*/ 	.byte	0x04, 0x37
        /*0002*/ 	.short	(.L_18 - .L_17)
.L_17:
        /*0004*/ 	.word	0x00000082


	//----- nvinfo : EIATTR_KPARAM_INFO
	.align		4
.L_18:
        /*0008*/ 	.byte	0x04, 0x17
        /*000a*/ 	.short	(.L_20 - .L_19)
.L_19:
        /*000c*/ 	.word	0x00000000
        /*0010*/ 	.short	0x0000
        /*0012*/ 	.short	0x0070
        /*0014*/ 	.byte	0x00, 0xf0, 0x01, 0x10


	//----- nvinfo : EIATTR_SPARSE_MMA_MASK
	.align		4
.L_20:
        /*0018*/ 	.byte	0x03, 0x50
        /*001a*/ 	.short	0x0000


	//----- nvinfo : EIATTR_MAXREG_COUNT
	.align		4
        /*001c*/ 	.byte	0x03, 0x1b
        /*001e*/ 	.short	0x00a8


	//----- nvinfo : EIATTR_NUM_BARRIERS
	.align		4
        /*0020*/ 	.byte	0x02, 0x4c
        /*0022*/ 	.byte	0x01
	.zero		1


	//----- nvinfo : EIATTR_MERCURY_ISA_VERSION
	.align		4
        /*0024*/ 	.byte	0x03, 0x5f
        /*0026*/ 	.short	0x0101


	//----- nvinfo : EIATTR_INT_WARP_WIDE_INSTR_OFFSETS
	.align		4
        /*0028*/ 	.byte	0x04, 0x31
        /*002a*/ 	.short	(.L_22 - .L_21)


	//   ....[0]....
.L_21:
        /*002c*/ 	.word	0x000003d0


	//   ....[1]....
        /*0030*/ 	.word	0x000003e0


	//   ....[2]....
        /*0034*/ 	.word	0x000004d0


	//----- nvinfo : EIATTR_COOP_GROUP_MASK_REGIDS
	.align		4
.L_22:
        /*0038*/ 	.byte	0x04, 0x29
        /*003a*/ 	.short	(.L_24 - .L_23)


	//   ....[0]....
.L_23:
        /*003c*/ 	.word	0xffffffff


	//   ....[1]....
        /*0040*/ 	.word	0xffffffff


	//   ....[2]....
        /*0044*/ 	.word	0xffffffff


	//   ....[3]....
        /*0048*/ 	.word	0xffffffff


	//   ....[4]....
        /*004c*/ 	.word	0xffffffff


	//----- nvinfo : EIATTR_COOP_GROUP_INSTR_OFFSETS
	.align		4
.L_24:
        /*0050*/ 	.byte	0x04, 0x28
        /*0052*/ 	.short	(.L_26 - .L_25)


	//   ....[0]....
.L_25:
        /*0054*/ 	.word	0x00000060


	//   ....[1]....
        /*0058*/ 	.word	0x00000070


	//   ....[2]....
        /*005c*/ 	.word	0x00000130


	//   ....[3]....
        /*0060*/ 	.word	0x000002c0


	//   ....[4]....
        /*0064*/ 	.word	0x00000fc0


	//----- nvinfo : EIATTR_REG_RECONFIG
	.align		4
.L_26:
        /*0068*/ 	.byte	0x01, 0x54
	.zero		2


	//----- nvinfo : EIATTR_MBARRIER_INSTR_OFFSETS
	.align		4
        /*006c*/ 	.byte	0x04, 0x39
        /*006e*/ 	.short	(.L_28 - .L_27)


	//   ....[0]....
.L_27:
        /*0070*/ 	.word	0x00000230
        /*0074*/ 	.word	0x000000ff
        /*0078*/ 	.word	0x00000000
        /*007c*/ 	.short	0x0100
        /*007e*/ 	.byte	0x08
	.zero		1


	//   ....[1]....
        /*0080*/ 	.word	0x00000240
        /*0084*/ 	.word	0x000000ff
        /*0088*/ 	.word	0x00000020
        /*008c*/ 	.short	0x0100
        /*008e*/ 	.byte	0x08
	.zero		1


	//   ....[2]....
        /*0090*/ 	.word	0x00000250
        /*0094*/ 	.word	0x000000ff
        /*0098*/ 	.word	0x00000008
        /*009c*/ 	.short	0x0100
        /*009e*/ 	.byte	0x08
	.zero		1


	//   ....[3]....
        /*00a0*/ 	.word	0x00000260
        /*00a4*/ 	.word	0x000000ff
        /*00a8*/ 	.word	0x00000028
        /*00ac*/ 	.short	0x0100
        /*00ae*/ 	.byte	0x08
	.zero		1


	//   ....[4]....
        /*00b0*/ 	.word	0x00000270
        /*00b4*/ 	.word	0x000000ff
        /*00b8*/ 	.word	0x00000010
        /*00bc*/ 	.short	0x0100
        /*00be*/ 	.byte	0x08
	.zero		1


	//   ....[5]....
        /*00c0*/ 	.word	0x00000280
        /*00c4*/ 	.word	0x000000ff
        /*00c8*/ 	.word	0x00000030
        /*00cc*/ 	.short	0x0100
        /*00ce*/ 	.byte	0x08
	.zero		1


	//   ....[6]....
        /*00d0*/ 	.word	0x00000290
        /*00d4*/ 	.word	0x000000ff
        /*00d8*/ 	.word	0x00000018
        /*00dc*/ 	.short	0x0100
        /*00de*/ 	.byte	0x08
	.zero		1


	//   ....[7]....
        /*00e0*/ 	.word	0x000002a0
        /*00e4*/ 	.word	0x000000ff
        /*00e8*/ 	.word	0x00000038
        /*00ec*/ 	.short	0x0100
        /*00ee*/ 	.byte	0x08
	.zero		1


	//   ....[8]....
        /*00f0*/ 	.word	0x00000520
        /*00f4*/ 	.word	0x000000ff
        /*00f8*/ 	.word	0x00000050
        /*00fc*/ 	.short	0x0100
        /*00fe*/ 	.byte	0x06
	.zero		1


	//   ....[9]....
        /*0100*/ 	.word	0x00000580
        /*0104*/ 	.word	0x000000ff
        /*0108*/ 	.word	0x00000058
        /*010c*/ 	.short	0x0100
        /*010e*/ 	.byte	0x06
	.zero		1


	//   ....[10]....
        /*0110*/ 	.word	0x000014f0
        /*0114*/ 	.word	0x000000ff
        /*0118*/ 	.word	0x00000000
        /*011c*/ 	.short	0x010a
        /*011e*/ 	.byte	0x07
	.zero		1


	//   ....[11]....
        /*0120*/ 	.word	0x00001550
        /*0124*/ 	.word	0x000000ff
        /*0128*/ 	.word	0x00000000
        /*012c*/ 	.short	0x010a
        /*012e*/ 	.byte	0x07
	.zero		1


	//   ....[12]....
        /*0130*/ 	.word	0x00001e60
        /*0134*/ 	.word	0x000000ff
        /*0138*/ 	.word	0x00000000
        /*013c*/ 	.short	0x010a
        /*013e*/ 	.byte	0x0c
	.zero		1


	//   ....[13]....
        /*0140*/ 	.word	0x00001ea0
        /*0144*/ 	.word	0x000000ff
        /*0148*/ 	.word	0x00000000
        /*014c*/ 	.short	0x010a
        /*014e*/ 	.byte	0x0c
	.zero		1


	//   ....[14]....
        /*0150*/ 	.word	0x000024c0
        /*0154*/ 	.word	0x000000ff
        /*0158*/ 	.word	0x00000000
        /*015c*/ 	.short	0x0101
        /*015e*/ 	.byte	0x08
	.zero		1


	//   ....[15]....
        /*0160*/ 	.word	0x00002af0
        /*0164*/ 	.word	0x000000ff
        /*0168*/ 	.word	0x00000000
        /*016c*/ 	.short	0x0101
        /*016e*/ 	.byte	0x06
	.zero		1


	//   ....[16]....
        /*0170*/ 	.word	0x00008610
        /*0174*/ 	.word	0x00000012
        /*0178*/ 	.word	0x00000020
        /*017c*/ 	.short	0x010a
        /*017e*/ 	.byte	0x3f
	.zero		1


	//   ....[17]....
        /*0180*/ 	.word	0x000089e0
        /*0184*/ 	.word	0x00000006
        /*0188*/ 	.word	0x00000058
        /*018c*/ 	.short	0x0101
        /*018e*/ 	.byte	0x3f
	.zero		1


	//   ....[18]....
        /*0190*/ 	.word	0x000090d0
        /*0194*/ 	.word	0x00000007
        /*0198*/ 	.word	0x00000000
        /*019c*/ 	.short	0x010a
        /*019e*/ 	.byte	0x3f
	.zero		1


	//   ....[19]....
        /*01a0*/ 	.word	0x00009150
        /*01a4*/ 	.word	0x00000009
        /*01a8*/ 	.word	0x00000000
        /*01ac*/ 	.short	0x010a
        /*01ae*/ 	.byte	0x3f
	.zero		1


	//   ....[20]....
        /*01b0*/ 	.word	0x000091e0
        /*01b4*/ 	.word	0x00000006
        /*01b8*/ 	.word	0x00000000
        /*01bc*/ 	.short	0x010a
        /*01be*/ 	.byte	0x3f
	.zero		1


	//   ....[21]....
        /*01c0*/ 	.word	0x00009270
        /*01c4*/ 	.word	0x00000003
        /*01c8*/ 	.word	0x00000000
        /*01cc*/ 	.short	0x010a
        /*01ce*/ 	.byte	0x3f
	.zero		1


	//   ....[22]....
        /*01d0*/ 	.word	0x000092e0
        /*01d4*/ 	.word	0x0000000b
        /*01d8*/ 	.word	0x00000000
        /*01dc*/ 	.short	0x010a
        /*01de*/ 	.byte	0x3f
	.zero		1


	//   ....[23]....
        /*01e0*/ 	.word	0x00009340
        /*01e4*/ 	.word	0x0000000c
        /*01e8*/ 	.word	0x00000000
        /*01ec*/ 	.short	0x010a
        /*01ee*/ 	.byte	0x3f
	.zero		1


	//   ....[24]....
        /*01f0*/ 	.word	0x00009410
        /*01f4*/ 	.word	0x00000012
        /*01f8*/ 	.word	0x00000020
        /*01fc*/ 	.short	0x010a
        /*01fe*/ 	.byte	0x3f
	.zero		1


	//   ....[25]....
        /*0200*/ 	.word	0x000094f0
        /*0204*/ 	.word	0x00000007
        /*0208*/ 	.word	0x00000000
        /*020c*/ 	.short	0x010a
        /*020e*/ 	.byte	0x3f
	.zero		1


	//   ....[26]....
        /*0210*/ 	.word	0x00009540
        /*0214*/ 	.word	0x00000009
        /*0218*/ 	.word	0x00000000
        /*021c*/ 	.short	0x010a
        /*021e*/ 	.byte	0x3f
	.zero		1


	//   ....[27]....
        /*0220*/ 	.word	0x00009590
        /*0224*/ 	.word	0x00000006
        /*0228*/ 	.word	0x00000000
        /*022c*/ 	.short	0x010a
        /*022e*/ 	.byte	0x3f
	.zero		1


	//----- nvinfo : EIATTR_NUM_MBARRIERS
	.align		4
.L_28:
        /*0230*/ 	.byte	0x03, 0x38
        /*0232*/ 	.short	0x000a


	//----- nvinfo : EIATTR_EXIT_INSTR_OFFSETS
	.align		4
        /*0234*/ 	.byte	0x04, 0x1c
        /*0236*/ 	.short	(.L_30 - .L_29)


	//   ....[0]....
.L_29:
        /*0238*/ 	.word	0x000005d0


	//   ....[1]....
        /*023c*/ 	.word	0x00000e90


	//   ....[2]....
        /*0240*/ 	.word	0x00007c80


	//   ....[3]....
        /*0244*/ 	.word	0x000082b0


	//   ....[4]....
        /*0248*/ 	.word	0x000092c0


	//----- nvinfo : EIATTR_MAX_THREADS
	.align		4
.L_30:
        /*024c*/ 	.byte	0x04, 0x05
        /*024e*/ 	.short	(.L_32 - .L_31)
.L_31:
        /*0250*/ 	.word	0x00000180
        /*0254*/ 	.word	0x00000001
        /*0258*/ 	.word	0x00000001


	//----- nvinfo : EIATTR_CRS_STACK_SIZE
	.align		4
.L_32:
        /*025c*/ 	.byte	0x04, 0x1e
        /*025e*/ 	.short	(.L_34 - .L_33)
.L_33:
        /*0260*/ 	.word	0x00000000


	//----- nvinfo : EIATTR_CBANK_PARAM_SIZE
	.align		4
.L_34:
        /*0264*/ 	.byte	0x03, 0x19
        /*0266*/ 	.short	0x0470


	//----- nvinfo : EIATTR_PARAM_CBANK
	.align		4
        /*0268*/ 	.byte	0x04, 0x0a
        /*026a*/ 	.short	(.L_36 - .L_35)
	.align		4
.L_35:
        /*026c*/ 	.word	index@(.nv.constant0._ZN7cutlass13device_kernelINS_4gemm6kernel13GemmUniversalIN4cute5tupleIJiiiiEEENS1_10collective13CollectiveMmaINS1_37MainloopSm90TmaGmmaWarpSpecializedFP8ILi4ENS5_IJNS4_1CILi1EEESB_SB_EEENS1_35KernelTmaWarpSpecializedCooperativeEEENS5_IJNSA_ILi256EEENSA_ILi64EEENSA_ILi32EEEEEENS_12float_e4m3_tENS5_IJlSB_lEEESJ_SK_NS4_8TiledMMAINS4_8MMA_AtomIJNS4_4SM904GMMA30MMA_64x64x32_F32E4M3E4M3_SS_TNILNSO_7ScaleInE1ELSQ_1EEEEEENS4_6LayoutINS5_IJNSA_ILi2EEESB_SB_EEENS5_IJSB_NSA_ILi0EEESW_EEEEENS5_IJNS4_10UnderscoreESZ_SZ_EEEEENS4_13SM90_TMA_LOADENS4_14ComposedLayoutINS4_7SwizzleILi1ELi4ELi3EEENS4_18smem_ptr_flag_bitsILi8EEENST_INS5_IJNSA_ILi8EEESH_EEENS5_IJSH_SB_EEEEEEEvNS4_8identityES12_S1C_vS1D_EENS_8epilogue10collective6detail29Sm90TmaWarpSpecializedAdapterINS1G_15DefaultEpilogueISJ_SK_SK_NS1F_6thread17LinearCombinationISJ_Li1EffLNS1K_9ScaleType4KindE0ELNS_15FloatRoundStyleE2ESJ_EENS1_15EpilogueDefaultEEEEEvvEEEEvNT_6ParamsE)
        /*0270*/ 	.short	0x0210
        /*0272*/ 	.short	0x0470


	//----- nvinfo : EIATTR_SW_WAR
	.align		4
.L_36:
        /*0274*/ 	.byte	0x04, 0x36
        /*0276*/ 	.short	(.L_38 - .L_37)
.L_37:
        /*0278*/ 	.word	0x00000008
.L_38:


//--------------------- .nv.callgraph             --------------------------
	.section	.nv.callgraph,"",@"SHT_CUDA_CALLGRAPH"
	.align	4
	.sectionentsize	8
	.align		4
        /*0000*/ 	.word	0x00000000
	.align		4
        /*0004*/ 	.word	0xffffffff
	.align		4
        /*0008*/ 	.word	0x00000000
	.align		4
        /*000c*/ 	.word	0xfffffffe
	.align		4
        /*0010*/ 	.word	0x00000000
	.align		4
        /*0014*/ 	.word	0xfffffffd
	.align		4
        /*0018*/ 	.word	0x00000000
	.align		4
        /*001c*/ 	.word	0xfffffffc


//--------------------- .nv.constant4             --------------------------
	.section	.nv.constant4,"a",@progbits
	.align	8
	.align		8
.nv.constant4:
        /*0000*/ 	.dword	_ZN39_INTERNAL_1b6ef83b_4_k_cu_c798f91b_45084cuda3std3__45__cpo5beginE
	.align		8
        /*0008*/ 	.dword	_ZN39_INTERNAL_1b6ef83b_4_k_cu_c798f91b_45084cuda3std3__45__cpo3endE
	.align		8
        /*0010*/ 	.dword	_ZN39_INTERNAL_1b6ef83b_4_k_cu_c798f91b_45084cuda3std3__45__cpo6cbeginE
	.align		8
        /*0018*/ 	.dword	_ZN39_INTERNAL_1b6ef83b_4_k_cu_c798f91b_45084cuda3std3__45__cpo4cendE
	.align		8
        /*0020*/ 	.dword	_ZN39_INTERNAL_1b6ef83b_4_k_cu_c798f91b_45084cuda3std3__441_GLOBAL__N__1b6ef83b_4_k_cu_c798f91b_45086ignoreE
	.align		8
        /*0028*/ 	.dword	_ZN39_INTERNAL_1b6ef83b_4_k_cu_c798f91b_45084cuda3std3__419piecewise_constructE
	.align		8
        /*0030*/ 	.dword	_ZN39_INTERNAL_1b6ef83b_4_k_cu_c798f91b_45084cuda3std3__48in_placeE
	.align		8
        /*0038*/ 	.dword	_ZN39_INTERNAL_1b6ef83b_4_k_cu_c798f91b_45084cuda3std6ranges3__45__cpo4swapE
	.align		8
        /*0040*/ 	.dword	_ZN39_INTERNAL_1b6ef83b_4_k_cu_c798f91b_45084cuda3std6ranges3__45__cpo9iter_moveE
	.align		8
        /*0048*/ 	.dword	_ZN39_INTERNAL_1b6ef83b_4_k_cu_c798f91b_45084cute7productE
	.align		8
        /*0050*/ 	.dword	_ZN39_INTERNAL_1b6ef83b_4_k_cu_c798f91b_45084cute1_E


//--------------------- .text._ZN7cutlass13device_kernelINS_4gemm6kernel13GemmUniversalIN4cute5tupleIJiiiiEEENS1_10collective13CollectiveMmaINS1_37MainloopSm90TmaGmmaWarpSpecializedFP8ILi4ENS5_IJNS4_1CILi1EEESB_SB_EEENS1_35KernelTmaWarpSpecializedCooperativeEEENS5_IJNSA_ILi256EEENSA_ILi64EEENSA_ILi32EEEEEENS_12float_e4m3_tENS5_IJlSB_lEEESJ_SK_NS4_8TiledMMAINS4_8MMA_AtomIJNS4_4SM904GMMA30MMA_64x64x32_F32E4M3E4M3_SS_TNILNSO_7ScaleInE1ELSQ_1EEEEEENS4_6LayoutINS5_IJNSA_ILi2EEESB_SB_EEENS5_IJSB_NSA_ILi0EEESW_EEEEENS5_IJNS4_10UnderscoreESZ_SZ_EEEEENS4_13SM90_TMA_LOADENS4_14ComposedLayoutINS4_7SwizzleILi1ELi4ELi3EEENS4_18smem_ptr_flag_bitsILi8EEENST_INS5_IJNSA_ILi8EEESH_EEENS5_IJSH_SB_EEEEEEEvNS4_8identityES12_S1C_vS1D_EENS_8epilogue10collective6detail29Sm90TmaWarpSpecializedAdapterINS1G_15DefaultEpilogueISJ_SK_SK_NS1F_6thread17LinearCombinationISJ_Li1EffLNS1K_9ScaleType4KindE0ELNS_15FloatRoundStyleE2ESJ_EENS1_15EpilogueDefaultEEEEEvvEEEEvNT_6ParamsE --------------------------
	.section	.text._ZN7cutlass13device_kernelINS_4gemm6kernel13GemmUniversalIN4cute5tupleIJiiiiEEENS1_10collective13CollectiveMmaINS1_37MainloopSm90TmaGmmaWarpSpecializedFP8ILi4ENS5_IJNS4_1CILi1EEESB_SB_EEENS1_35KernelTmaWarpSpecializedCooperativeEEENS5_IJNSA_ILi256EEENSA_ILi64EEENSA_ILi32EEEEEENS_12float_e4m3_tENS5_IJlSB_lEEESJ_SK_NS4_8TiledMMAINS4_8MMA_AtomIJNS4_4SM904GMMA30MMA_64x64x32_F32E4M3E4M3_SS_TNILNSO_7ScaleInE1ELSQ_1EEEEEENS4_6LayoutINS5_IJNSA_ILi2EEESB_SB_EEENS5_IJSB_NSA_ILi0EEESW_EEEEENS5_IJNS4_10UnderscoreESZ_SZ_EEEEENS4_13SM90_TMA_LOADENS4_14ComposedLayoutINS4_7SwizzleILi1ELi4ELi3EEENS4_18smem_ptr_flag_bitsILi8EEENST_INS5_IJNSA_ILi8EEESH_EEENS5_IJSH_SB_EEEEEEEvNS4_8identityES12_S1C_vS1D_EENS_8epilogue10collective6detail29Sm90TmaWarpSpecializedAdapterINS1G_15DefaultEpilogueISJ_SK_SK_NS1F_6thread17LinearCombinationISJ_Li1EffLNS1K_9ScaleType4KindE0ELNS_15FloatRoundStyleE2ESJ_EENS1_15EpilogueDefaultEEEEEvvEEEEvNT_6ParamsE,"ax",@progbits
	.align	128
.text._ZN7cutlass13device_kernelINS_4gemm6kernel13GemmUniversalIN4cute5tupleIJiiiiEEENS1_10collective13CollectiveMmaINS1_37MainloopSm90TmaGmmaWarpSpecializedFP8ILi4ENS5_IJNS4_1CILi1EEESB_SB_EEENS1_35KernelTmaWarpSpecializedCooperativeEEENS5_IJNSA_ILi256EEENSA_ILi64EEENSA_ILi32EEEEEENS_12float_e4m3_tENS5_IJlSB_lEEESJ_SK_NS4_8TiledMMAINS4_8MMA_AtomIJNS4_4SM904GMMA30MMA_64x64x32_F32E4M3E4M3_SS_TNILNSO_7ScaleInE1ELSQ_1EEEEEENS4_6LayoutINS5_IJNSA_ILi2EEESB_SB_EEENS5_IJSB_NSA_ILi0EEESW_EEEEENS5_IJNS4_10UnderscoreESZ_SZ_EEEEENS4_13SM90_TMA_LOADENS4_14ComposedLayoutINS4_7SwizzleILi1ELi4ELi3EEENS4_18smem_ptr_flag_bitsILi8EEENST_INS5_IJNSA_ILi8EEESH_EEENS5_IJSH_SB_EEEEEEEvNS4_8identityES12_S1C_vS1D_EENS_8epilogue10collective6detail29Sm90TmaWarpSpecializedAdapterINS1G_15DefaultEpilogueISJ_SK_SK_NS1F_6thread17LinearCombinationISJ_Li1EffLNS1K_9ScaleType4KindE0ELNS_15FloatRoundStyleE2ESJ_EENS1_15EpilogueDefaultEEEEEvvEEEEvNT_6ParamsE:
        .type           _ZN7cutlass13device_kernelINS_4gemm6kernel13GemmUniversalIN4cute5tupleIJiiiiEEENS1_10collective13CollectiveMmaINS1_37MainloopSm90TmaGmmaWarpSpecializedFP8ILi4ENS5_IJNS4_1CILi1EEESB_SB_EEENS1_35KernelTmaWarpSpecializedCooperativeEEENS5_IJNSA_ILi256EEENSA_ILi64EEENSA_ILi32EEEEEENS_12float_e4m3_tENS5_IJlSB_lEEESJ_SK_NS4_8TiledMMAINS4_8MMA_AtomIJNS4_4SM904GMMA30MMA_64x64x32_F32E4M3E4M3_SS_TNILNSO_7ScaleInE1ELSQ_1EEEEEENS4_6LayoutINS5_IJNSA_ILi2EEESB_SB_EEENS5_IJSB_NSA_ILi0EEESW_EEEEENS5_IJNS4_10UnderscoreESZ_SZ_EEEEENS4_13SM90_TMA_LOADENS4_14ComposedLayoutINS4_7SwizzleILi1ELi4ELi3EEENS4_18smem_ptr_flag_bitsILi8EEENST_INS5_IJNSA_ILi8EEESH_EEENS5_IJSH_SB_EEEEEEEvNS4_8identityES12_S1C_vS1D_EENS_8epilogue10collective6detail29Sm90TmaWarpSpecializedAdapterINS1G_15DefaultEpilogueISJ_SK_SK_NS1F_6thread17LinearCombinationISJ_Li1EffLNS1K_9ScaleType4KindE0ELNS_15FloatRoundStyleE2ESJ_EENS1_15EpilogueDefaultEEEEEvvEEEEvNT_6ParamsE,@function
        .size           _ZN7cutlass13device_kernelINS_4gemm6kernel13GemmUniversalIN4cute5tupleIJiiiiEEENS1_10collective13CollectiveMmaINS1_37MainloopSm90TmaGmmaWarpSpecializedFP8ILi4ENS5_IJNS4_1CILi1EEESB_SB_EEENS1_35KernelTmaWarpSpecializedCooperativeEEENS5_IJNSA_ILi256EEENSA_ILi64EEENSA_ILi32EEEEEENS_12float_e4m3_tENS5_IJlSB_lEEESJ_SK_NS4_8TiledMMAINS4_8MMA_AtomIJNS4_4SM904GMMA30MMA_64x64x32_F32E4M3E4M3_SS_TNILNSO_7ScaleInE1ELSQ_1EEEEEENS4_6LayoutINS5_IJNSA_ILi2EEESB_SB_EEENS5_IJSB_NSA_ILi0EEESW_EEEEENS5_IJNS4_10UnderscoreESZ_SZ_EEEEENS4_13SM90_TMA_LOADENS4_14ComposedLayoutINS4_7SwizzleILi1ELi4ELi3EEENS4_18smem_ptr_flag_bitsILi8EEENST_INS5_IJNSA_ILi8EEESH_EEENS5_IJSH_SB_EEEEEEEvNS4_8identityES12_S1C_vS1D_EENS_8epilogue10collective6detail29Sm90TmaWarpSpecializedAdapterINS1G_15DefaultEpilogueISJ_SK_SK_NS1F_6thread17LinearCombinationISJ_Li1EffLNS1K_9ScaleType4KindE0ELNS_15FloatRoundStyleE2ESJ_EENS1_15EpilogueDefaultEEEEEvvEEEEvNT_6ParamsE,(.L_x_201 - _ZN7cutlass13device_kernelINS_4gemm6kernel13GemmUniversalIN4cute5tupleIJiiiiEEENS1_10collective13CollectiveMmaINS1_37MainloopSm90TmaGmmaWarpSpecializedFP8ILi4ENS5_IJNS4_1CILi1EEESB_SB_EEENS1_35KernelTmaWarpSpecializedCooperativeEEENS5_IJNSA_ILi256EEENSA_ILi64EEENSA_ILi32EEEEEENS_12float_e4m3_tENS5_IJlSB_lEEESJ_SK_NS4_8TiledMMAINS4_8MMA_AtomIJNS4_4SM904GMMA30MMA_64x64x32_F32E4M3E4M3_SS_TNILNSO_7ScaleInE1ELSQ_1EEEEEENS4_6LayoutINS5_IJNSA_ILi2EEESB_SB_EEENS5_IJSB_NSA_ILi0EEESW_EEEEENS5_IJNS4_10UnderscoreESZ_SZ_EEEEENS4_13SM90_TMA_LOADENS4_14ComposedLayoutINS4_7SwizzleILi1ELi4ELi3EEENS4_18smem_ptr_flag_bitsILi8EEENST_INS5_IJNSA_ILi8EEESH_EEENS5_IJSH_SB_EEEEEEEvNS4_8identityES12_S1C_vS1D_EENS_8epilogue10collective6detail29Sm90TmaWarpSpecializedAdapterINS1G_15DefaultEpilogueISJ_SK_SK_NS1F_6thread17LinearCombinationISJ_Li1EffLNS1K_9ScaleType4KindE0ELNS_15FloatRoundStyleE2ESJ_EENS1_15EpilogueDefaultEEEEEvvEEEEvNT_6ParamsE)
        .other          _ZN7cutlass13device_kernelINS_4gemm6kernel13GemmUniversalIN4cute5tupleIJiiiiEEENS1_10collective13CollectiveMmaINS1_37MainloopSm90TmaGmmaWarpSpecializedFP8ILi4ENS5_IJNS4_1CILi1EEESB_SB_EEENS1_35KernelTmaWarpSpecializedCooperativeEEENS5_IJNSA_ILi256EEENSA_ILi64EEENSA_ILi32EEEEEENS_12float_e4m3_tENS5_IJlSB_lEEESJ_SK_NS4_8TiledMMAINS4_8MMA_AtomIJNS4_4SM904GMMA30MMA_64x64x32_F32E4M3E4M3_SS_TNILNSO_7ScaleInE1ELSQ_1EEEEEENS4_6LayoutINS5_IJNSA_ILi2EEESB_SB_EEENS5_IJSB_NSA_ILi0EEESW_EEEEENS5_IJNS4_10UnderscoreESZ_SZ_EEEEENS4_13SM90_TMA_LOADENS4_14ComposedLayoutINS4_7SwizzleILi1ELi4ELi3EEENS4_18smem_ptr_flag_bitsILi8EEENST_INS5_IJNSA_ILi8EEESH_EEENS5_IJSH_SB_EEEEEEEvNS4_8identityES12_S1C_vS1D_EENS_8epilogue10collective6detail29Sm90TmaWarpSpecializedAdapterINS1G_15DefaultEpilogueISJ_SK_SK_NS1F_6thread17LinearCombinationISJ_Li1EffLNS1K_9ScaleType4KindE0ELNS_15FloatRoundStyleE2ESJ_EENS1_15EpilogueDefaultEEEEEvvEEEEvNT_6ParamsE,@"STO_CUDA_ENTRY STV_DEFAULT"
_ZN7cutlass13device_kernelINS_4gemm6kernel13GemmUniversalIN4cute5tupleIJiiiiEEENS1_10collective13CollectiveMmaINS1_37MainloopSm90TmaGmmaWarpSpecializedFP8ILi4ENS5_IJNS4_1CILi1EEESB_SB_EEENS1_35KernelTmaWarpSpecializedCooperativeEEENS5_IJNSA_ILi256EEENSA_ILi64EEENSA_ILi32EEEEEENS_12float_e4m3_tENS5_IJlSB_lEEESJ_SK_NS4_8TiledMMAINS4_8MMA_AtomIJNS4_4SM904GMMA30MMA_64x64x32_F32E4M3E4M3_SS_TNILNSO_7ScaleInE1ELSQ_1EEEEEENS4_6LayoutINS5_IJNSA_ILi2EEESB_SB_EEENS5_IJSB_NSA_ILi0EEESW_EEEEENS5_IJNS4_10UnderscoreESZ_SZ_EEEEENS4_13SM90_TMA_LOADENS4_14ComposedLayoutINS4_7SwizzleILi1ELi4ELi3EEENS4_18smem_ptr_flag_bitsILi8EEENST_INS5_IJNSA_ILi8EEESH_EEENS5_IJSH_SB_EEEEEEEvNS4_8identityES12_S1C_vS1D_EENS_8epilogue10collective6detail29Sm90TmaWarpSpecializedAdapterINS1G_15DefaultEpilogueISJ_SK_SK_NS1F_6thread17LinearCombinationISJ_Li1EffLNS1K_9ScaleType4KindE0ELNS_15FloatRoundStyleE2ESJ_EENS1_15EpilogueDefaultEEEEEvvEEEEvNT_6ParamsE:
[----:B------:R-:W-:Y:S01]  /*0000*/  LDC R1, c[0x0][0x28] ;  /* 0x00000a00ff017b82 */ /* 0x000fe20000000800 */
[----:B------:R-:W0:Y:S01]  /*0010*/  S2R R0, SR_TID.X ;  /* 0x0000000000007919 */ /* 0x000e220000002100 */
[----:B------:R-:W-:Y:S01]  /*0020*/  ELECT P0, URZ, PT ;  /* 0x00000000003f782f */ /* 0x000fe20003800000 */
[----:B------:R-:W-:Y:S01]  /*0030*/  BSSY B0, `(.L_x_0) ;  /* 0x000000f000007945 */ /* 0x000fe20003800000 */
[--C-:B0-----:R-:W-:Y:S02]  /*0040*/  SHF.R.U32.HI R2, RZ, 0x5, R0.reuse ;  /* 0x00000005ff027819 */ /* 0x101fe40000011600 */
[----:B------:R-:W-:-:S03]  /*0050*/  SHF.R.U32.HI R3, RZ, 0x7, R0 ;  /* 0x00000007ff037819 */ /* 0x000fc60000011600 */
[----:B------:R-:W0:Y:S04]  /*0060*/  SHFL.IDX PT, R5, R2, RZ, 0x1f ;  /* 0x00001fff02057589 */ /* 0x000e2800000e0000 */
[----:B------:R1:W2:Y:S01]  /*0070*/  SHFL.IDX PT, R6, R3, RZ, 0x1f ;  /* 0x00001fff03067589 */ /* 0x0002a200000e0000 */
[----:B0-----:R-:W-:-:S13]  /*0080*/  ISETP.NE.OR P0, PT, R5, RZ, !P0 ;  /* 0x000000ff0500720c */ /* 0x001fda0004705670 */
[----:B-12---:R-:W-:Y:S05]  /*0090*/  @P0 BRA `(.L_x_1) ;  /* 0x0000000000200947 */ /* 0x006fea0003800000 */
[----:B------:R-:W-:Y:S02]  /*00a0*/  ULDC.64 UR4, c[0x0][0x198] ;  /* 0x0000660000047ab9 */ /* 0x000fe40000000a00 */
[----:B------:R-:W-:Y:S02]  /*00b0*/  UIADD3 UR6, UP0, UR4, 0xf0, URZ ;  /* 0x000000f004067890 */ /* 0x000fe4000ff1e03f */
[----:B------:R-:W-:Y:S02]  /*00c0*/  UIADD3 UR4, UP1, UR4, 0x1f0, URZ ;  /* 0x000001f004047890 */ /* 0x000fe4000ff3e03f */
[----:B------:R-:W-:Y:S02]  /*00d0*/  UIADD3.X UR7, URZ, UR5, URZ, UP0, !UPT ;  /* 0x000000053f077290 */ /* 0x000fe400087fe43f */
[----:B------:R-:W-:-:S07]  /*00e0*/  UIADD3.X UR5, URZ, UR5, URZ, UP1, !UPT ;  /* 0x000000053f057290 */ /* 0x000fce0008ffe43f */
[----:B------:R0:W-:Y:S02]  /*00f0*/  UTMACCTL.PF [UR6] ;  /* 0x00000000060079b9 */ /* 0x0001e40008040000 */
[----:B------:R0:W-:Y:S02]  /*0100*/  UTMACCTL.PF [UR4] ;  /* 0x00000000040079b9 */ /* 0x0001e40008040000 */
[----:B0-----:R-:W-:Y:S01]  /*0110*/  NOP ;  /* 0x0000000000007918 */ /* 0x001fe20000000000 */
.L_x_1:
[----:B------:R-:W-:Y:S05]  /*0120*/  BSYNC B0 ;  /* 0x0000000000007941 */ /* 0x000fea0003800000 */
.L_x_0:
[----:B------:R-:W0:Y:S02]  /*0130*/  SHFL.IDX PT, R3, R2, RZ, 0x1f ;  /* 0x00001fff02037589 */ /* 0x000e2400000e0000 */
[----:B0-----:R-:W-:-:S13]  /*0140*/  ISETP.NE.AND P0, PT, R3, RZ, PT ;  /* 0x000000ff0300720c */ /* 0x001fda0003f05270 */
[----:B------:R-:W-:Y:S05]  /*0150*/  @P0 BRA `(.L_x_2) ;  /* 0x0000000000580947 */ /* 0x000fea0003800000 */
[----:B------:R-:W0:Y:S01]  /*0160*/  S2UR UR8, SR_CgaCtaId ;  /* 0x00000000000879c3 */ /* 0x000e220000008800 */
[----:B------:R-:W-:Y:S01]  /*0170*/  UMOV UR4, 0x400 ;  /* 0x0000040000047882 */ /* 0x000fe20000000000 */
[----:B------:R-:W-:Y:S01]  /*0180*/  UMOV UR5, 0x1 ;  /* 0x0000000100057882 */ /* 0x000fe20000000000 */
[----:B------:R-:W-:Y:S01]  /*0190*/  UMOV UR6, 0x100 ;  /* 0x0000010000067882 */ /* 0x000fe20000000000 */
[----:B------:R-:W-:Y:S01]  /*01a0*/  ELECT P0, URZ, PT ;  /* 0x00000000003f782f */ /* 0x000fe20003800000 */
[----:B------:R-:W-:-:S04]  /*01b0*/  UIADD3 UR6, -UR6, 0x100000, URZ ;  /* 0x0010000006067890 */ /* 0x000fc8000fffe13f */
[----:B------:R-:W-:Y:S02]  /*01c0*/  USHF.L.U32 UR7, UR6, 0xb, URZ ;  /* 0x0000000b06077899 */ /* 0x000fe4000800063f */
[----:B------:R-:W-:Y:S02]  /*01d0*/  USHF.L.U32 UR6, UR6, 0x1, URZ ;  /* 0x0000000106067899 */ /* 0x000fe4000800063f */
[----:B0-----:R-:W-:Y:S02]  /*01e0*/  ULEA UR8, UR8, UR4, 0x18 ;  /* 0x0000000408087291 */ /* 0x001fe4000f8ec03f */
[----:B------:R-:W-:-:S04]  /*01f0*/  UIADD3 UR4, -UR5, 0x100000, URZ ;  /* 0x0010000005047890 */ /* 0x000fc8000fffe13f */
[----:B------:R-:W-:Y:S02]  /*0200*/  USHF.L.U32 UR5, UR4, 0xb, URZ ;  /* 0x0000000b04057899 */ /* 0x000fe4000800063f */
[----:B------:R-:W-:Y:S01]  /*0210*/  USHF.L.U32 UR4, UR4, 0x1, URZ ;  /* 0x0000000104047899 */ /* 0x000fe2000800063f */
[----:B------:R-:W0:Y:S11]  /*0220*/  FENCE.VIEW.ASYNC.S ;  /* 0x00000000000073c6 */ /* 0x000e360000000000 */
[----:B0-----:R0:W1:Y:S01]  /*0230*/  SYNCS.EXCH.64 URZ, [UR8], UR4 ;  /* 0x00000004083f75b2 */ /* 0x0010620008000100 */
[----:B------:R0:W2:Y:S01]  /*0240*/  SYNCS.EXCH.64 URZ, [UR8+0x20], UR6 ;  /* 0x00002006083f75b2 */ /* 0x0000a20008000100 */
[----:B------:R0:W3:Y:S01]  /*0250*/  SYNCS.EXCH.64 URZ, [UR8+0x8], UR4 ;  /* 0x00000804083f75b2 */ /* 0x0000e20008000100 */
[----:B------:R0:W4:Y:S01]  /*0260*/  SYNCS.EXCH.64 URZ, [UR8+0x28], UR6 ;  /* 0x00002806083f75b2 */ /* 0x0001220008000100 */
[----:B------:R0:W0:Y:S01]  /*0270*/  SYNCS.EXCH.64 URZ, [UR8+0x10], UR4 ;  /* 0x00001004083f75b2 */ /* 0x0000220008000100 */
[----:B------:R0:W0:Y:S01]  /*0280*/  SYNCS.EXCH.64 URZ, [UR8+0x30], UR6 ;  /* 0x00003006083f75b2 */ /* 0x0000220008000100 */
[----:B------:R0:W0:Y:S01]  /*0290*/  SYNCS.EXCH.64 URZ, [UR8+0x18], UR4 ;  /* 0x00001804083f75b2 */ /* 0x0000220008000100 */
[----:B------:R0:W0:Y:S01]  /*02a0*/  SYNCS.EXCH.64 URZ, [UR8+0x38], UR6 ;  /* 0x00003806083f75b2 */ /* 0x0000220008000100 */
[----:B------:R-:W-:Y:S01]  /*02b0*/  NOP ;  /* 0x0000000000007918 */ /* 0x000fe20000000000 */
.L_x_2:
[----:B------:R-:W5:Y:S01]  /*02c0*/  SHFL.IDX PT, R2, R2, RZ, 0x1f ;  /* 0x00001fff02027589 */ /* 0x000f6200000e0000 */
[----:B------:R-:W1:Y:S01]  /*02d0*/  LDC R3, c[0x0][0x65c] ;  /* 0x00019700ff037b82 */ /* 0x000e620000000800 */
[----:B------:R-:W-:Y:S02]  /*02e0*/  ELECT P0, URZ, PT ;  /* 0x00000000003f782f */ /* 0x000fe40003800000 */
[----:B------:R-:W-:Y:S01]  /*02f0*/  SHF.R.S32.HI R4, RZ, 0x1f, R5 ;  /* 0x0000001fff047819 */ /* 0x000fe20000011405 */
[----:B------:R-:W2:Y:S01]  /*0300*/  S2R R10, SR_CTAID.Y ;  /* 0x00000000000a7919 */ /* 0x000ea20000002600 */
[----:B0-----:R-:W-:Y:S01]  /*0310*/  UMOV UR4, 0x20 ;  /* 0x0000002000047882 */ /* 0x001fe20000000000 */
[C---:B------:R-:W-:Y:S01]  /*0320*/  ISETP.NE.AND P2, PT, R6.reuse, RZ, PT ;  /* 0x000000ff0600720c */ /* 0x040fe20003f45270 */
[----:B------:R-:W-:Y:S01]  /*0330*/  VIADD R11, R6, 0xffffffff ;  /* 0xffffffff060b7836 */ /* 0x000fe20000000000 */
[----:B------:R-:W0:Y:S01]  /*0340*/  S2R R8, SR_CTAID.X ;  /* 0x0000000000087919 */ /* 0x000e220000002500 */
[----:B------:R-:W-:Y:S01]  /*0350*/  LEA.HI R4, R4, R5, RZ, 0x2 ;  /* 0x0000000504047211 */ /* 0x000fe200078f10ff */
[----:B------:R-:W-:Y:S01]  /*0360*/  NOP ;  /* 0x0000000000007918 */ /* 0x000fe20000000000 */
[----:B------:R-:W-:Y:S01]  /*0370*/  NOP ;  /* 0x0000000000007918 */ /* 0x000fe20000000000 */
[----:B------:R-:W-:-:S02]  /*0380*/  ISETP.GE.U32.AND P1, PT, R11, 0x2, PT ;  /* 0x000000020b00780c */ /* 0x000fc40003f26070 */
[----:B------:R-:W-:-:S05]  /*0390*/  LOP3.LUT R4, R4, 0xfffffffc, RZ, 0xc0, !PT ;  /* 0xfffffffc04047812 */ /* 0x000fca00078ec0ff */
[----:B------:R-:W-:Y:S01]  /*03a0*/  IMAD.IADD R5, R5, 0x1, -R4 ;  /* 0x0000000105057824 */ /* 0x000fe200078e0a04 */
[----:B-----5:R-:W-:Y:S02]  /*03b0*/  ISETP.NE.OR P0, PT, R2, RZ, !P0 ;  /* 0x000000ff0200720c */ /* 0x020fe40004705670 */
[----:B-1----:R-:W-:-:S11]  /*03c0*/  ISETP.NE.AND P3, PT, R3, 0x1, PT ;  /* 0x000000010300780c */ /* 0x002fd60003f65270 */
[----:B------:R-:W-:Y:S01]  /*03d0*/  VOTEU.ALL UP0, P0 ;  /* 0x00000000003f7886 */ /* 0x000fe20000000000 */
[----:B------:R-:W-:Y:S01]  /*03e0*/  VOTEU.ALL UP1, P0 ;  /* 0x00000000003f7886 */ /* 0x000fe20000020000 */
[----:B------:R-:W0:Y:S01]  /*03f0*/  @P3 LDC R9, c[0x0][0x10] ;  /* 0x00000400ff093b82 */ /* 0x000e220000000800 */
[----:B--2---:R-:W-:Y:S02]  /*0400*/  @P3 IMAD.MOV.U32 R2, RZ, RZ, R10 ;  /* 0x000000ffff023224 */ /* 0x004fe400078e000a */
[----:B------:R-:W-:Y:S01]  /*0410*/  @!UP0 UMOV UR6, 0x400 ;  /* 0x0000040000068882 */ /* 0x000fe20000000000 */
[----:B------:R-:W-:-:S04]  /*0420*/  @!UP0 UIADD3 UR4, -UR4, 0x100000, URZ ;  /* 0x0010000004048890 */ /* 0x000fc8000fffe13f */
[----:B------:R-:W-:Y:S02]  /*0430*/  @!UP0 USHF.L.U32 UR5, UR4, 0xb, URZ ;  /* 0x0000000b04058899 */ /* 0x000fe4000800063f */
[----:B------:R-:W-:Y:S01]  /*0440*/  @!UP0 USHF.L.U32 UR4, UR4, 0x1, URZ ;  /* 0x0000000104048899 */ /* 0x000fe2000800063f */
[----:B------:R-:W-:Y:S02]  /*0450*/  @P3 IMAD.MOV.U32 R3, RZ, RZ, RZ ;  /* 0x000000ffff033224 */ /* 0x000fe400078e00ff */
[----:B------:R-:W-:Y:S01]  /*0460*/  @P3 IMAD.MOV.U32 R13, RZ, RZ, RZ ;  /* 0x000000ffff0d3224 */ /* 0x000fe200078e00ff */
[----:B------:R-:W1:Y:S08]  /*0470*/  @!UP0 S2UR UR7, SR_CgaCtaId ;  /* 0x00000000000789c3 */ /* 0x000e700000008800 */
[----:B------:R-:W2:Y:S01]  /*0480*/  @!P3 LDC R7, c[0x0][0xc] ;  /* 0x00000300ff07bb82 */ /* 0x000ea20000000800 */
[----:B0-----:R-:W-:-:S04]  /*0490*/  @P3 IMAD.WIDE.U32 R2, R8, R9, R2 ;  /* 0x0000000908023225 */ /* 0x001fc800078e0002 */
[----:B------:R-:W-:Y:S02]  /*04a0*/  IMAD.MOV.U32 R9, RZ, RZ, RZ ;  /* 0x000000ffff097224 */ /* 0x000fe400078e00ff */
[----:B------:R-:W-:Y:S01]  /*04b0*/  @P3 IMAD.IADD R3, R3, 0x1, R13 ;  /* 0x0000000103033824 */ /* 0x000fe200078e020d */
[----:B-1----:R-:W-:Y:S01]  /*04c0*/  @!UP0 ULEA UR6, UR7, UR6, 0x18 ;  /* 0x0000000607068291 */ /* 0x002fe2000f8ec03f */
[----:B------:R-:W-:Y:S01]  /*04d0*/  VOTEU.ALL UP0, P0 ;  /* 0x00000000003f7886 */ /* 0x000fe20000000000 */
[----:B------:R-:W-:-:S04]  /*04e0*/  ISETP.NE.AND P0, PT, R5, 0x3, PT ;  /* 0x000000030500780c */ /* 0x000fc80003f05270 */
[----:B------:R-:W-:-:S04]  /*04f0*/  ISETP.EQ.OR P0, PT, R5, RZ, !P0 ;  /* 0x000000ff0500720c */ /* 0x000fc80004702670 */
[----:B------:R-:W-:Y:S01]  /*0500*/  ISETP.EQ.AND P0, PT, R6, RZ, P0 ;  /* 0x000000ff0600720c */ /* 0x000fe20000702270 */
[----:B------:R-:W0:Y:S02]  /*0510*/  FENCE.VIEW.ASYNC.S ;  /* 0x00000000000073c6 */ /* 0x000e240000000000 */
[----:B0-----:R0:W3:Y:S01]  /*0520*/  @!UP0 SYNCS.EXCH.64 URZ, [UR6+0x50], UR4 ;  /* 0x00005004063f85b2 */ /* 0x0010e20008000100 */
[----:B--2---:R-:W-:Y:S01]  /*0530*/  @!P3 IMAD.WIDE.U32 R6, R7, R10, R8 ;  /* 0x0000000a0706b225 */ /* 0x004fe200078e0008 */
[----:B------:R-:W-:-:S03]  /*0540*/  SEL R4, RZ, 0x1, !P0 ;  /* 0x00000001ff047807 */ /* 0x000fc60004000000 */
[----:B------:R-:W-:Y:S02]  /*0550*/  @!P3 IMAD.MOV.U32 R2, RZ, RZ, R6 ;  /* 0x000000ffff02b224 */ /* 0x000fe400078e0006 */
[----:B------:R-:W-:Y:S01]  /*0560*/  @!P3 IMAD.MOV.U32 R3, RZ, RZ, R7 ;  /* 0x000000ffff03b224 */ /* 0x000fe200078e0007 */
[----:B------:R-:W-:Y:S01]  /*0570*/  SEL R4, R4, 0x2, P1 ;  /* 0x0000000204047807 */ /* 0x000fe20000800000 */
[----:B------:R0:W3:Y:S01]  /*0580*/  @!UP1 SYNCS.EXCH.64 URZ, [UR6+0x58], UR4 ;  /* 0x00005804063f95b2 */ /* 0x0000e20008000100 */
[----:B------:R-:W-:Y:S01]  /*0590*/  NOP ;  /* 0x0000000000007918 */ /* 0x000fe20000000000 */
[----:B---34-:R-:W-:Y:S06]  /*05a0*/  BAR.SYNC.DEFER_BLOCKING 0x0 ;  /* 0x0000000000007b1d */ /* 0x018fec0000010000 */
[----:B------:R-:W-:Y:S05]  /*05b0*/  @!P2 BRA `(.L_x_3) ;  /* 0x0000007400b4a947 */ /* 0x000fea0003800000 */
[----:B------:R-:W-:-:S13]  /*05c0*/  ISETP.GT.U32.AND P0, PT, R11, 0x1, PT ;  /* 0x000000010b00780c */ /* 0x000fda0003f04070 */
[----:B0-----:R-:W-:Y:S05]  /*05d0*/  @P0 EXIT ;  /* 0x000000000000094d */ /* 0x001fea0003800000 */
[----:B------:R-:W-:Y:S01]  /*05e0*/  ULDC.64 UR4, c[0x0][0x650] ;  /* 0x0001940000047ab9 */ /* 0x000fe20000000a00 */
[----:B------:R-:W-:Y:S01]  /*05f0*/  PRMT R12, RZ, 0x7610, R12 ;  /* 0x00007610ff0c7816 */ /* 0x000fe2000000000c */
[----:B------:R-:W-:Y:S01]  /*0600*/  IMAD.MOV.U32 R7, RZ, RZ, -0x1 ;  /* 0xffffffffff077424 */ /* 0x000fe200078e00ff */
[----:B------:R-:W-:Y:S01]  /*0610*/  ISETP.GE.U32.AND P0, PT, R2, UR4, PT ;  /* 0x0000000402007c0c */ /* 0x000fe2000bf06070 */
[----:B------:R-:W-:Y:S02]  /*0620*/  IMAD.MOV.U32 R6, RZ, RZ, -0x1 ;  /* 0xffffffffff067424 */ /* 0x000fe400078e00ff */
[----:B------:R-:W-:Y:S01]  /*0630*/  IMAD.MOV.U32 R5, RZ, RZ, -0x1 ;  /* 0xffffffffff057424 */ /* 0x000fe200078e00ff */
[----:B------:R-:W-:-:S13]  /*0640*/  ISETP.GE.U32.AND.EX P0, PT, R3, UR5, PT, P0 ;  /* 0x0000000503007c0c */ /* 0x000fda000bf06100 */
[----:B------:R-:W-:Y:S05]  /*0650*/  @P0 BRA `(.L_x_4) ;  /* 0x00000004005c0947 */ /* 0x000fea0003800000 */
[----:B------:R-:W0:Y:S01]  /*0660*/  LDC.64 R16, c[0x0][0x628] ;  /* 0x00018a00ff107b82 */ /* 0x000e220000000a00 */
[----:B------:R-:W-:Y:S02]  /*0670*/  IMAD.MOV.U32 R6, RZ, RZ, R2 ;  /* 0x000000ffff067224 */ /* 0x000fe400078e0002 */
[----:B------:R-:W-:-:S05]  /*0680*/  IMAD.MOV.U32 R7, RZ, RZ, R3 ;  /* 0x000000ffff077224 */ /* 0x000fca00078e0003 */
[----:B------:R-:W1:Y:S08]  /*0690*/  LDC R18, c[0x0][0x630] ;  /* 0x00018c00ff127b82 */ /* 0x000e700000000800 */
[----:B------:R-:W2:Y:S01]  /*06a0*/  LDC.64 R20, c[0x0][0x620] ;  /* 0x00018800ff147b82 */ /* 0x000ea20000000a00 */
[----:B0-----:R-:W-:-:S04]  /*06b0*/  ISETP.NE.U32.AND P0, PT, R16, RZ, PT ;  /* 0x000000ff1000720c */ /* 0x001fc80003f05070 */
[----:B------:R-:W-:-:S13]  /*06c0*/  ISETP.NE.AND.EX P0, PT, R17, RZ, PT, P0 ;  /* 0x000000ff1100720c */ /* 0x000fda0003f05300 */
[----:B-12---:R-:W-:Y:S05]  /*06d0*/  @!P0 BRA `(.L_x_5) ;  /* 0x0000000000288947 */ /* 0x006fea0003800000 */
[----:B------:R-:W0:Y:S02]  /*06e0*/  LDC R5, c[0x0][0x634] ;  /* 0x00018d00ff057b82 */ /* 0x000e240000000800 */
[----:B0-----:R-:W-:-:S05]  /*06f0*/  IADD3 R5, P0, R2, R5, RZ ;  /* 0x0000000502057210 */ /* 0x001fca0007f1e0ff */
[----:B------:R-:W-:-:S04]  /*0700*/  IMAD.X R11, RZ, RZ, R3, P0 ;  /* 0x000000ffff0b7224 */ /* 0x000fc800000e0603 */
[----:B------:R-:W-:-:S04]  /*0710*/  IMAD.WIDE.U32 R6, R11, R16, RZ ;  /* 0x000000100b067225 */ /* 0x000fc800078e00ff */
[----:B------:R-:W-:-:S04]  /*0720*/  IMAD.WIDE.U32 R12, P0, R5, R17, R6 ;  /* 0x00000011050c7225 */ /* 0x000fc80007800006 */
[----:B------:R-:W-:-:S04]  /*0730*/  IMAD.WIDE.U32 R6, R5, R16, RZ ;  /* 0x0000001005067225 */ /* 0x000fc800078e00ff */
[----:B------:R-:W-:Y:S01]  /*0740*/  IMAD.X R15, RZ, RZ, RZ, P0 ;  /* 0x000000ffff0f7224 */ /* 0x000fe200000e06ff */
[----:B------:R-:W-:Y:S01]  /*0750*/  IADD3 RZ, P0, R7, R12, RZ ;  /* 0x0000000c07ff7210 */ /* 0x000fe20007f1e0ff */
[----:B------:R-:W-:-:S04]  /*0760*/  IMAD.MOV.U32 R14, RZ, RZ, R13 ;  /* 0x000000ffff0e7224 */ /* 0x000fc800078e000d */
[----:B------:R-:W-:-:S08]  /*0770*/  IMAD.WIDE.U32.X R6, R11, R17, R14, P0 ;  /* 0x000000110b067225 */ /* 0x000fd000000e040e */
.L_x_5:
[--C-:B------:R-:W-:Y:S01]  /*0780*/  SHF.R.U64 R26, R6, R18, R7.reuse ;  /* 0x00000012061a7219 */ /* 0x100fe20000001207 */
[----:B------:R-:W0:Y:S01]  /*0790*/  LDC.64 R22, c[0x0][0x640] ;  /* 0x00019000ff167b82 */ /* 0x000e220000000a00 */
[----:B------:R-:W-:Y:S01]  /*07a0*/  I2FP.F32.U32 R5, R8 ;  /* 0x0000000800057245 */ /* 0x000fe20000201000 */
[----:B------:R-:W-:Y:S01]  /*07b0*/  ULDC UR4, c[0x0][0x150] ;  /* 0x0000540000047ab9 */ /* 0x000fe20000000800 */
[----:B------:R-:W-:Y:S02]  /*07c0*/  SHF.R.U32.HI R6, RZ, R18, R7 ;  /* 0x00000012ff067219 */ /* 0x000fe40000011607 */
[----:B------:R-:W-:Y:S01]  /*07d0*/  IADD3 R11, P0, RZ, -R26, RZ ;  /* 0x8000001aff0b7210 */ /* 0x000fe20007f1e0ff */
[----:B------:R-:W-:Y:S01]  /*07e0*/  FMUL R5, R5, UR4 ;  /* 0x0000000405057c20 */ /* 0x000fe20008400000 */
[----:B------:R-:W-:Y:S01]  /*07f0*/  ULDC UR4, c[0x0][0x154] ;  /* 0x0000550000047ab9 */ /* 0x000fe20000000800 */
[----:B------:R-:W1:Y:S02]  /*0800*/  LDC R14, c[0x0][0x618] ;  /* 0x00018600ff0e7b82 */ /* 0x000e640000000800 */
[----:B------:R-:W-:-:S02]  /*0810*/  IMAD.X R13, RZ, RZ, ~R6, P0 ;  /* 0x000000ffff0d7224 */ /* 0x000fc400000e0e06 */
[----:B------:R-:W2:Y:S01]  /*0820*/  F2I.U32.TRUNC.NTZ R5, R5 ;  /* 0x0000000500057305 */ /* 0x000ea2000020f000 */
[----:B------:R-:W-:-:S03]  /*0830*/  IMAD.WIDE.U32 R6, R11, R20, R2 ;  /* 0x000000140b067225 */ /* 0x000fc600078e0002 */
[----:B------:R-:W3:Y:S01]  /*0840*/  LDC R9, c[0x0][0x144] ;  /* 0x00005100ff097b82 */ /* 0x000ee20000000800 */
[----:B------:R-:W-:-:S04]  /*0850*/  IMAD R12, R13, R20, RZ ;  /* 0x000000140d0c7224 */ /* 0x000fc800078e02ff */
[----:B------:R-:W-:Y:S02]  /*0860*/  IMAD R11, R11, R21, R12 ;  /* 0x000000150b0b7224 */ /* 0x000fe400078e020c */
[----:B------:R-:W-:Y:S01]  /*0870*/  IMAD.MOV.U32 R12, RZ, RZ, 0x1 ;  /* 0x00000001ff0c7424 */ /* 0x000fe200078e00ff */
[----:B------:R-:W4:Y:S01]  /*0880*/  LDC R18, c[0x0][0x608] ;  /* 0x00018200ff127b82 */ /* 0x000f220000000800 */
[----:B------:R-:W-:Y:S01]  /*0890*/  IMAD.IADD R11, R7, 0x1, R11 ;  /* 0x00000001070b7824 */ /* 0x000fe200078e020b */
[----:B0-----:R-:W-:Y:S01]  /*08a0*/  ISETP.NE.U32.AND P0, PT, R22, RZ, PT ;  /* 0x000000ff1600720c */ /* 0x001fe20003f05070 */
[----:B--2---:R-:W-:-:S03]  /*08b0*/  IMAD.MOV R7, RZ, RZ, -R5 ;  /* 0x000000ffff077224 */ /* 0x004fc600078e0a05 */
[----:B------:R-:W-:Y:S02]  /*08c0*/  ISETP.NE.AND.EX P0, PT, R23, RZ, PT, P0 ;  /* 0x000000ff1700720c */ /* 0x000fe40003f05300 */
[----:B------:R-:W0:Y:S01]  /*08d0*/  LDC R13, c[0x0][0x658] ;  /* 0x00019600ff0d7b82 */ /* 0x000e220000000800 */
[--C-:B-1----:R-:W-:Y:S02]  /*08e0*/  SHF.R.U64 R16, R6, R14, R11.reuse ;  /* 0x0000000e06107219 */ /* 0x102fe4000000120b */
[----:B------:R-:W-:Y:S02]  /*08f0*/  I2FP.F32.U32 R6, R10 ;  /* 0x0000000a00067245 */ /* 0x000fe40000201000 */
[----:B------:R-:W-:-:S03]  /*0900*/  SHF.R.U32.HI R11, RZ, R14, R11 ;  /* 0x0000000eff0b7219 */ /* 0x000fc6000001160b */
[----:B------:R-:W1:Y:S01]  /*0910*/  LDC R17, c[0x0][0x148] ;  /* 0x00005200ff117b82 */ /* 0x000e620000000800 */
[----:B---3--:R-:W-:Y:S02]  /*0920*/  IMAD R5, R9, R7, R8 ;  /* 0x0000000709057224 */ /* 0x008fe400078e0208 */
[----:B------:R-:W-:Y:S01]  /*0930*/  FMUL R7, R6, UR4 ;  /* 0x0000000406077c20 */ /* 0x000fe20008400000 */
[----:B------:R-:W-:-:S03]  /*0940*/  IMAD.MOV.U32 R6, RZ, RZ, -0x1 ;  /* 0xffffffffff067424 */ /* 0x000fc600078e00ff */
[----:B------:R2:W3:Y:S01]  /*0950*/  F2I.U32.TRUNC.NTZ R15, R7 ;  /* 0x00000007000f7305 */ /* 0x0004e2000020f000 */
[----:B------:R-:W1:Y:S01]  /*0960*/  LDC R21, c[0x0][0x600] ;  /* 0x00018000ff157b82 */ /* 0x000e620000000800 */
[-CC-:B----4-:R-:W-:Y:S02]  /*0970*/  SHF.R.U64 R27, R16, R18.reuse, R11.reuse ;  /* 0x00000012101b7219 */ /* 0x190fe4000000120b */
[----:B------:R-:W-:-:S05]  /*0980*/  SHF.R.U32.HI R8, RZ, R18, R11 ;  /* 0x00000012ff087219 */ /* 0x000fca000001160b */
[----:B------:R-:W4:Y:S01]  /*0990*/  LDC R20, c[0x0][0x648] ;  /* 0x00019200ff147b82 */ /* 0x000f220000000800 */
[-CC-:B0-----:R-:W-:Y:S02]  /*09a0*/  SHF.R.U64 R18, R27, R13.reuse, R8.reuse ;  /* 0x0000000d1b127219 */ /* 0x181fe40000001208 */
[-C--:B------:R-:W-:Y:S02]  /*09b0*/  SHF.L.U32 R6, R6, R13.reuse, RZ ;  /* 0x0000000d06067219 */ /* 0x080fe400000006ff */
[-C--:B------:R-:W-:Y:S02]  /*09c0*/  SHF.R.U32.HI R8, RZ, R13.reuse, R8 ;  /* 0x0000000dff087219 */ /* 0x080fe40000011608 */
[----:B------:R-:W-:Y:S01]  /*09d0*/  LOP3.LUT R14, RZ, R6, RZ, 0x33, !PT ;  /* 0x00000006ff0e7212 */ /* 0x000fe200078e33ff */
[----:B------:R-:W0:Y:S01]  /*09e0*/  LDC R25, c[0x0][0x638] ;  /* 0x00018e00ff197b82 */ /* 0x000e220000000800 */
[----:B------:R-:W-:Y:S01]  /*09f0*/  SHF.L.U32 R11, R12, R13, RZ ;  /* 0x0000000d0c0b7219 */ /* 0x000fe200000006ff */
[----:B------:R-:W-:-:S02]  /*0a00*/  IMAD.MOV.U32 R6, RZ, RZ, R18 ;  /* 0x000000ffff067224 */ /* 0x000fc400078e0012 */
[----:B--2---:R-:W-:-:S04]  /*0a10*/  IMAD.MOV.U32 R7, RZ, RZ, R8 ;  /* 0x000000ffff077224 */ /* 0x004fc800078e0008 */
[----:B------:R-:W2:Y:S01]  /*0a20*/  LDC R24, c[0x0][0x610] ;  /* 0x00018400ff187b82 */ /* 0x000ea20000000800 */
[----:B---3--:R-:W-:Y:S05]  /*0a30*/  @!P0 BRA `(.L_x_6) ;  /* 0x0000000000288947 */ /* 0x008fea0003800000 */
[----:B------:R-:W3:Y:S02]  /*0a40*/  LDC R13, c[0x0][0x64c] ;  /* 0x00019300ff0d7b82 */ /* 0x000ee40000000800 */
[----:B---3--:R-:W-:-:S05]  /*0a50*/  IADD3 R13, P0, R18, R13, RZ ;  /* 0x0000000d120d7210 */ /* 0x008fca0007f1e0ff */
        /* <DEDUP_REMOVED lines=8> */
.L_x_6:
[----:B----4-:R-:W-:Y:S01]  /*0ae0*/  SHF.R.U64 R6, R6, R20, R7 ;  /* 0x0000001406067219 */ /* 0x010fe20000001207 */
[----:B-1----:R-:W-:Y:S01]  /*0af0*/  VIADD R7, R21, 0xffffffff ;  /* 0xffffffff15077836 */ /* 0x002fe20000000000 */
[----:B------:R-:W-:Y:S01]  /*0b00*/  LOP3.LUT R14, R27, R14, RZ, 0xc0, !PT ;  /* 0x0000000e1b0e7212 */ /* 0x000fe200078ec0ff */
[----:B------:R-:W-:Y:S02]  /*0b10*/  IMAD.MOV R15, RZ, RZ, -R15 ;  /* 0x000000ffff0f7224 */ /* 0x000fe400078e0a0f */
[----:B------:R-:W-:Y:S01]  /*0b20*/  IMAD.MOV R8, RZ, RZ, -R6 ;  /* 0x000000ffff087224 */ /* 0x000fe200078e0a06 */
[----:B------:R-:W-:Y:S01]  /*0b30*/  LOP3.LUT R7, R16, R7, RZ, 0xc0, !PT ;  /* 0x0000000710077212 */ /* 0x000fe200078ec0ff */
[----:B------:R-:W-:Y:S02]  /*0b40*/  IMAD R14, R11, R6, R14 ;  /* 0x000000060b0e7224 */ /* 0x000fe400078e020e */
[----:B------:R-:W-:Y:S02]  /*0b50*/  @P3 IMAD R5, R17, R15, R10 ;  /* 0x0000000f11053224 */ /* 0x000fe400078e020a */
[----:B0-----:R-:W-:-:S02]  /*0b60*/  IMAD R6, R8, R25, R18 ;  /* 0x0000001908067224 */ /* 0x001fc400078e0212 */
[----:B--2---:R-:W-:Y:S02]  /*0b70*/  IMAD R5, R14, R24, R5 ;  /* 0x000000180e057224 */ /* 0x004fe400078e0205 */
[----:B------:R-:W-:Y:S02]  /*0b80*/  IMAD R8, R6, R21, R7 ;  /* 0x0000001506087224 */ /* 0x000fe400078e0207 */
[----:B------:R-:W-:-:S03]  /*0b90*/  IMAD.MOV.U32 R12, RZ, RZ, 0x1 ;  /* 0x00000001ff0c7424 */ /* 0x000fc600078e00ff */
[----:B------:R-:W-:Y:S02]  /*0ba0*/  SEL R6, R8, R5, !P3 ;  /* 0x0000000508067207 */ /* 0x000fe40005800000 */
[----:B------:R-:W-:Y:S01]  /*0bb0*/  SEL R7, R5, R8, !P3 ;  /* 0x0000000805077207 */ /* 0x000fe20005800000 */
[----:B------:R-:W-:-:S07]  /*0bc0*/  IMAD.MOV.U32 R5, RZ, RZ, R26 ;  /* 0x000000ffff057224 */ /* 0x000fce00078e001a */
.L_x_4:
[----:B------:R-:W-:-:S08]  /*0bd0*/  NOP ;  /* 0x0000000000007918 */ /* 0x000fd00000000000 */
[----:B------:R-:W0:Y:S02]  /*0be0*/  USETMAXREG.TRY_ALLOC.CTAPOOL UP0, 0xe8 ;  /* 0x000000e8000079c8 */ /* 0x000e240008000600 */
[----:B0-----:R-:W-:-:S13]  /*0bf0*/  PLOP3.LUT P0, PT, PT, PT, UP0, 0x80, 0x0 ;  /* 0x000000000000781c */ /* 0x001fda0003f0f008 */
[----:B------:R-:W-:Y:S05]  /*0c00*/  @!P0 BRA `(.L_x_4) ;  /* 0xfffffffc00f08947 */ /* 0x000fea000383ffff */
[----:B------:R-:W-:Y:S01]  /*0c10*/  ULDC.64 UR4, c[0x0][0x598] ;  /* 0x0001660000047ab9 */ /* 0x000fe20000000a00 */
[----:B------:R-:W-:Y:S01]  /*0c20*/  ULDC.64 UR18, c[0x0][0x208] ;  /* 0x0000820000127ab9 */ /* 0x000fe20000000a00 */
[----:B------:R-:W-:-:S04]  /*0c30*/  ISETP.NE.U32.AND P0, PT, RZ, UR4, PT ;  /* 0x00000004ff007c0c */ /* 0x000fc8000bf05070 */
[----:B------:R-:W-:-:S13]  /*0c40*/  ISETP.NE.AND.EX P0, PT, RZ, UR5, PT, P0 ;  /* 0x00000005ff007c0c */ /* 0x000fda000bf05300 */
[----:B------:R-:W-:Y:S05]  /*0c50*/  @!P0 BRA `(.L_x_7) ;  /* 0x00000000001c8947 */ /* 0x000fea0003800000 */
[----:B------:R-:W0:Y:S02]  /*0c60*/  LDC.64 R8, c[0x0][0x598] ;  /* 0x00016600ff087b82 */ /* 0x000e240000000a00 */
[----:B0-----:R-:W2:Y:S02]  /*0c70*/  LDG.E.64 R8, desc[UR18][R8.64] ;  /* 0x0000001208087981 */ /* 0x001ea4000c1e1b00 */
[----:B--2---:R-:W-:-:S04]  /*0c80*/  ISETP.NE.U32.AND P0, PT, R8, RZ, PT ;  /* 0x000000ff0800720c */ /* 0x004fc80003f05070 */
[----:B------:R-:W-:-:S13]  /*0c90*/  ISETP.NE.AND.EX P0, PT, R9, RZ, PT, P0 ;  /* 0x000000ff0900720c */ /* 0x000fda0003f05300 */
[----:B------:R-:W-:Y:S05]  /*0ca0*/  @!P0 BRA `(.L_x_7) ;  /* 0x0000000000088947 */ /* 0x000fea0003800000 */
[----:B------:R0:W5:Y:S01]  /*0cb0*/  LD.E R8, desc[UR18][R8.64] ;  /* 0x0000001208087980 */ /* 0x000162000c101900 */
[----:B------:R-:W-:Y:S05]  /*0cc0*/  BRA `(.L_x_8) ;  /* 0x0000000000207947 */ /* 0x000fea0003800000 */
.L_x_7:
[----:B------:R-:W-:Y:S02]  /*0cd0*/  ULDC.64 UR4, c[0x0][0x588] ;  /* 0x0001620000047ab9 */ /* 0x000fe40000000a00 */
[----:B------:R-:W-:-:S04]  /*0ce0*/  ISETP.NE.U32.AND P0, PT, RZ, UR4, PT ;  /* 0x00000004ff007c0c */ /* 0x000fc8000bf05070 */
[----:B------:R-:W-:-:S13]  /*0cf0*/  ISETP.NE.AND.EX P0, PT, RZ, UR5, PT, P0 ;  /* 0x00000005ff007c0c */ /* 0x000fda000bf05300 */
[----:B------:R-:W-:Y:S05]  /*0d00*/  @!P0 BRA `(.L_x_9) ;  /* 0x00000000000c8947 */ /* 0x000fea0003800000 */
[----:B------:R-:W0:Y:S02]  /*0d10*/  LDC.64 R8, c[0x0][0x588] ;  /* 0x00016200ff087b82 */ /* 0x000e240000000a00 */
[----:B0-----:R1:W5:Y:S01]  /*0d20*/  LDG.E R8, desc[UR18][R8.64] ;  /* 0x0000001208087981 */ /* 0x001362000c1e1900 */
[----:B------:R-:W-:Y:S05]  /*0d30*/  BRA `(.L_x_8) ;  /* 0x0000000000047947 */ /* 0x000fea0003800000 */
.L_x_9:
[----:B------:R-:W2:Y:S02]  /*0d40*/  LDC R8, c[0x0][0x580] ;  /* 0x00016000ff087b82 */ /* 0x000ea40000000800 */
.L_x_8:
[----:B------:R-:W-:Y:S02]  /*0d50*/  ULDC.64 UR4, c[0x0][0x5a0] ;  /* 0x0001680000047ab9 */ /* 0x000fe40000000a00 */
[----:B------:R-:W-:-:S04]  /*0d60*/  ISETP.NE.U32.AND P0, PT, RZ, UR4, PT ;  /* 0x00000004ff007c0c */ /* 0x000fc8000bf05070 */
[----:B------:R-:W-:-:S13]  /*0d70*/  ISETP.NE.AND.EX P0, PT, RZ, UR5, PT, P0 ;  /* 0x00000005ff007c0c */ /* 0x000fda000bf05300 */
[----:B------:R-:W-:Y:S05]  /*0d80*/  @!P0 BRA `(.L_x_10) ;  /* 0x00000000001c8947 */ /* 0x000fea0003800000 */
[----:B------:R-:W3:Y:S02]  /*0d90*/  LDC.64 R10, c[0x0][0x5a0] ;  /* 0x00016800ff0a7b82 */ /* 0x000ee40000000a00 */
[----:B---3--:R-:W3:Y:S02]  /*0da0*/  LDG.E.64 R10, desc[UR18][R10.64] ;  /* 0x000000120a0a7981 */ /* 0x008ee4000c1e1b00 */
[----:B---3--:R-:W-:-:S04]  /*0db0*/  ISETP.NE.U32.AND P0, PT, R10, RZ, PT ;  /* 0x000000ff0a00720c */ /* 0x008fc80003f05070 */
[----:B------:R-:W-:-:S13]  /*0dc0*/  ISETP.NE.AND.EX P0, PT, R11, RZ, PT, P0 ;  /* 0x000000ff0b00720c */ /* 0x000fda0003f05300 */
[----:B------:R-:W-:Y:S05]  /*0dd0*/  @!P0 BRA `(.L_x_10) ;  /* 0x0000000000088947 */ /* 0x000fea0003800000 */
[----:B01----:R0:W5:Y:S01]  /*0de0*/  LD.E R9, desc[UR18][R10.64] ;  /* 0x000000120a097980 */ /* 0x003162000c101900 */
[----:B------:R-:W-:Y:S05]  /*0df0*/  BRA `(.L_x_11) ;  /* 0x0000000000207947 */ /* 0x000fea0003800000 */
.L_x_10:
[----:B------:R-:W-:Y:S02]  /*0e00*/  ULDC.64 UR4, c[0x0][0x590] ;  /* 0x0001640000047ab9 */ /* 0x000fe40000000a00 */
[----:B------:R-:W-:-:S04]  /*0e10*/  ISETP.NE.U32.AND P0, PT, RZ, UR4, PT ;  /* 0x00000004ff007c0c */ /* 0x000fc8000bf05070 */
[----:B------:R-:W-:-:S13]  /*0e20*/  ISETP.NE.AND.EX P0, PT, RZ, UR5, PT, P0 ;  /* 0x00000005ff007c0c */ /* 0x000fda000bf05300 */
[----:B------:R-:W-:Y:S05]  /*0e30*/  @!P0 BRA `(.L_x_12) ;  /* 0x00000000000c8947 */ /* 0x000fea0003800000 */
[----:B------:R-:W0:Y:S02]  /*0e40*/  LDC.64 R10, c[0x0][0x590] ;  /* 0x00016400ff0a7b82 */ /* 0x000e240000000a00 */
[----:B01----:R1:W5:Y:S01]  /*0e50*/  LDG.E R9, desc[UR18][R10.64] ;  /* 0x000000120a097981 */ /* 0x003362000c1e1900 */
[----:B------:R-:W-:Y:S05]  /*0e60*/  BRA `(.L_x_11) ;  /* 0x0000000000047947 */ /* 0x000fea0003800000 */
.L_x_12:
[----:B01----:R-:W3:Y:S02]  /*0e70*/  LDC R9, c[0x0][0x584] ;  /* 0x00016100ff097b82 */ /* 0x003ee40000000800 */
.L_x_11:
[----:B------:R-:W-:-:S13]  /*0e80*/  LOP3.LUT P0, RZ, R12, 0xff, RZ, 0xc0, !PT ;  /* 0x000000ff0cff7812 */ /* 0x000fda000780c0ff */
[----:B------:R-:W-:Y:S05]  /*0e90*/  @!P0 EXIT ;  /* 0x000000000000894d */ /* 0x000fea0003800000 */
[----:B------:R-:W-:Y:S01]  /*0ea0*/  ULDC UR4, c[0x0][0x28c] ;  /* 0x0000a30000047ab9 */ /* 0x000fe20000000800 */
[----:B------:R-:W-:Y:S01]  /*0eb0*/  LOP3.LUT R142, R4, 0x1, RZ, 0xfc, !PT ;  /* 0x00000001048e7812 */ /* 0x000fe200078efcff */
[----:B------:R-:W-:-:S04]  /*0ec0*/  UIADD3 UR4, UR4, 0x1f, URZ ;  /* 0x0000001f04047890 */ /* 0x000fc8000fffe03f */
[----:B------:R-:W-:-:S04]  /*0ed0*/  USHF.R.S32.HI UR5, URZ, 0x1f, UR4 ;  /* 0x0000001f3f057899 */ /* 0x000fc80008011404 */
[----:B------:R-:W-:-:S03]  /*0ee0*/  ULEA.HI UR5, UR5, UR4, URZ, 0x5 ;  /* 0x0000000405057291 */ /* 0x000fc6000f8f283f */
[----:B------:R-:W-:Y:S01]  /*0ef0*/  UMOV UR4, URZ ;  /* 0x0000003f00047c82 */ /* 0x000fe20008000000 */
[----:B------:R-:W-:-:S03]  /*0f00*/  USHF.R.S32.HI UR9, URZ, 0x5, UR5 ;  /* 0x000000053f097899 */ /* 0x000fc60008011405 */
[----:B------:R-:W-:-:S09]  /*0f10*/  UMOV UR5, URZ ;  /* 0x0000003f00057c82 */ /* 0x000fd20008000000 */
.L_x_165:
[----:B01----:R-:W-:Y:S01]  /*0f20*/  LOP3.LUT R10, R0, 0x80, RZ, 0xc0, !PT ;  /* 0x00000080000a7812 */ /* 0x003fe200078ec0ff */
[----:B------:R-:W0:Y:S01]  /*0f30*/  S2UR UR13, SR_CgaCtaId ;  /* 0x00000000000d79c3 */ /* 0x000e220000008800 */
[----:B------:R-:W-:Y:S01]  /*0f40*/  UMOV UR12, 0x400 ;  /* 0x00000400000c7882 */ /* 0x000fe20000000000 */
[----:B------:R-:W-:Y:S01]  /*0f50*/  UMOV UR6, URZ ;  /* 0x0000003f00067c82 */ /* 0x000fe20008000000 */
[----:B------:R-:W-:Y:S01]  /*0f60*/  SHF.R.U32.HI R10, RZ, 0x7, R10 ;  /* 0x00000007ff0a7819 */ /* 0x000fe2000001160a */
[----:B------:R-:W-:Y:S01]  /*0f70*/  UMOV UR7, URZ ;  /* 0x0000003f00077c82 */ /* 0x000fe20008000000 */
[----:B------:R-:W-:Y:S01]  /*0f80*/  UMOV UR16, UR5 ;  /* 0x0000000500107c82 */ /* 0x000fe20008000000 */
[----:B------:R-:W-:Y:S02]  /*0f90*/  CS2R R18, SRZ ;  /* 0x0000000000127805 */ /* 0x000fe4000001ff00 */
[----:B------:R-:W-:Y:S01]  /*0fa0*/  CS2R R16, SRZ ;  /* 0x0000000000107805 */ /* 0x000fe2000001ff00 */
[----:B------:R-:W1:Y:S01]  /*0fb0*/  LDC R11, c[0x0][0x28c] ;  /* 0x0000a300ff0b7b82 */ /* 0x000e620000000800 */
[----:B----4-:R-:W4:Y:S01]  /*0fc0*/  SHFL.IDX PT, R10, R10, RZ, 0x1f ;  /* 0x00001fff0a0a7589 */ /* 0x010f2200000e0000 */
[----:B------:R-:W-:-:S02]  /*0fd0*/  CS2R R20, SRZ ;  /* 0x0000000000147805 */ /* 0x000fc4000001ff00 */
[----:B------:R-:W-:Y:S02]  /*0fe0*/  CS2R R22, SRZ ;  /* 0x0000000000167805 */ /* 0x000fe4000001ff00 */
[----:B------:R-:W-:Y:S02]  /*0ff0*/  CS2R R88, SRZ ;  /* 0x0000000000587805 */ /* 0x000fe4000001ff00 */
[----:B------:R-:W-:Y:S02]  /*1000*/  CS2R R90, SRZ ;  /* 0x00000000005a7805 */ /* 0x000fe4000001ff00 */
[----:B------:R-:W-:Y:S02]  /*1010*/  CS2R R92, SRZ ;  /* 0x00000000005c7805 */ /* 0x000fe4000001ff00 */
[----:B------:R-:W-:Y:S02]  /*1020*/  CS2R R96, SRZ ;  /* 0x0000000000607805 */ /* 0x000fe4000001ff00 */
        /* <DEDUP_REMOVED lines=16> */
[----:B-1----:R-:W-:Y:S02]  /*1130*/  ISETP.GE.AND P0, PT, R11, 0x1, PT ;  /* 0x000000010b00780c */ /* 0x002fe40003f06270 */
[----:B------:R-:W-:Y:S02]  /*1140*/  CS2R R128, SRZ ;  /* 0x0000000000807805 */ /* 0x000fe4000001ff00 */
[----:B----4-:R-:W-:-:S02]  /*1150*/  R2UR UR8, R10 ;  /* 0x000000000a0872ca */ /* 0x010fc400000e0000 */
[----:B------:R-:W-:Y:S02]  /*1160*/  CS2R R130, SRZ ;  /* 0x0000000000827805 */ /* 0x000fe4000001ff00 */
[----:B------:R-:W-:Y:S02]  /*1170*/  CS2R R132, SRZ ;  /* 0x0000000000847805 */ /* 0x000fe4000001ff00 */
[----:B------:R-:W-:Y:S02]  /*1180*/  CS2R R134, SRZ ;  /* 0x0000000000867805 */ /* 0x000fe4000001ff00 */
[----:B------:R-:W-:Y:S02]  /*1190*/  CS2R R136, SRZ ;  /* 0x0000000000887805 */ /* 0x000fe4000001ff00 */
[----:B------:R-:W-:Y:S02]  /*11a0*/  CS2R R138, SRZ ;  /* 0x00000000008a7805 */ /* 0x000fe4000001ff00 */
[----:B------:R-:W-:Y:S01]  /*11b0*/  CS2R R140, SRZ ;  /* 0x00000000008c7805 */ /* 0x000fe2000001ff00 */
[----:B------:R-:W-:Y:S01]  /*11c0*/  IMAD.MOV.U32 R143, RZ, RZ, RZ ;  /* 0x000000ffff8f7224 */ /* 0x000fe200078e00ff */
[----:B------:R-:W-:Y:S01]  /*11d0*/  CS2R R56, SRZ ;  /* 0x0000000000387805 */ /* 0x000fe2000001ff00 */
[----:B------:R-:W-:Y:S01]  /*11e0*/  IMAD.MOV.U32 R145, RZ, RZ, RZ ;  /* 0x000000ffff917224 */ /* 0x000fe200078e00ff */
[----:B------:R-:W-:Y:S01]  /*11f0*/  CS2R R58, SRZ ;  /* 0x00000000003a7805 */ /* 0x000fe2000001ff00 */
[----:B--23--:R-:W-:Y:S01]  /*1200*/  IMAD.U32 R13, RZ, RZ, UR4 ;  /* 0x00000004ff0d7e24 */ /* 0x00cfe2000f8e00ff */
[----:B------:R-:W-:Y:S01]  /*1210*/  CS2R R60, SRZ ;  /* 0x00000000003c7805 */ /* 0x000fe2000001ff00 */
[----:B------:R-:W-:Y:S01]  /*1220*/  ULEA.HI UR10, UR8, UR8, URZ, 0x1 ;  /* 0x00000008080a7291 */ /* 0x000fe2000f8f083f */
[----:B------:R-:W-:-:S02]  /*1230*/  CS2R R62, SRZ ;  /* 0x00000000003e7805 */ /* 0x000fc4000001ff00 */
[----:B------:R-:W-:Y:S02]  /*1240*/  CS2R R64, SRZ ;  /* 0x0000000000407805 */ /* 0x000fe4000001ff00 */
[----:B------:R-:W-:Y:S01]  /*1250*/  CS2R R66, SRZ ;  /* 0x0000000000427805 */ /* 0x000fe2000001ff00 */
[----:B------:R-:W-:Y:S01]  /*1260*/  ULOP3.LUT UR11, UR10, 0x1ffffe, URZ, 0xc0, !UPT ;  /* 0x001ffffe0a0b7892 */ /* 0x000fe2000f8ec03f */
[----:B------:R-:W-:Y:S01]  /*1270*/  CS2R R68, SRZ ;  /* 0x0000000000447805 */ /* 0x000fe2000001ff00 */
[----:B0-----:R-:W-:Y:S01]  /*1280*/  ULEA UR10, UR13, UR12, 0x18 ;  /* 0x0000000c0d0a7291 */ /* 0x001fe2000f8ec03f */
[----:B------:R-:W-:Y:S01]  /*1290*/  CS2R R70, SRZ ;  /* 0x0000000000467805 */ /* 0x000fe2000001ff00 */
[----:B------:R-:W-:Y:S01]  /*12a0*/  UIADD3 UR11, UR8, -UR11, URZ ;  /* 0x8000000b080b7290 */ /* 0x000fe2000fffe03f */
[----:B------:R-:W-:Y:S02]  /*12b0*/  CS2R R72, SRZ ;  /* 0x0000000000487805 */ /* 0x000fe4000001ff00 */
[----:B------:R-:W-:Y:S01]  /*12c0*/  CS2R R74, SRZ ;  /* 0x00000000004a7805 */ /* 0x000fe2000001ff00 */
[----:B------:R-:W-:Y:S01]  /*12d0*/  UMOV UR8, URZ ;  /* 0x0000003f00087c82 */ /* 0x000fe20008000000 */
[----:B------:R-:W-:Y:S01]  /*12e0*/  ULEA UR11, UR11, UR10, 0xb ;  /* 0x0000000a0b0b7291 */ /* 0x000fe2000f8e583f */
[----:B------:R-:W-:-:S02]  /*12f0*/  CS2R R76, SRZ ;  /* 0x00000000004c7805 */ /* 0x000fc4000001ff00 */
[----:B------:R-:W-:Y:S02]  /*1300*/  CS2R R78, SRZ ;  /* 0x00000000004e7805 */ /* 0x000fe4000001ff00 */
[----:B------:R-:W-:Y:S01]  /*1310*/  CS2R R80, SRZ ;  /* 0x0000000000507805 */ /* 0x000fe2000001ff00 */
[----:B------:R-:W-:Y:S01]  /*1320*/  UIADD3 UR11, UR11, 0x100, URZ ;  /* 0x000001000b0b7890 */ /* 0x000fe2000fffe03f */
[----:B------:R-:W-:Y:S02]  /*1330*/  CS2R R82, SRZ ;  /* 0x0000000000527805 */ /* 0x000fe4000001ff00 */
[----:B------:R-:W-:Y:S02]  /*1340*/  CS2R R84, SRZ ;  /* 0x0000000000547805 */ /* 0x000fe4000001ff00 */
[----:B------:R-:W-:Y:S01]  /*1350*/  CS2R R86, SRZ ;  /* 0x0000000000567805 */ /* 0x000fe2000001ff00 */
[----:B------:R-:W-:Y:S01]  /*1360*/  USHF.R.U32.HI UR11, URZ, 0x4, UR11 ;  /* 0x000000043f0b7899 */ /* 0x000fe2000801160b */
[----:B------:R-:W-:-:S02]  /*1370*/  CS2R R24, SRZ ;  /* 0x0000000000187805 */ /* 0x000fc4000001ff00 */
[----:B------:R-:W-:Y:S02]  /*1380*/  CS2R R26, SRZ ;  /* 0x00000000001a7805 */ /* 0x000fe4000001ff00 */
[----:B------:R-:W-:Y:S01]  /*1390*/  CS2R R28, SRZ ;  /* 0x00000000001c7805 */ /* 0x000fe2000001ff00 */
[----:B------:R-:W-:Y:S01]  /*13a0*/  ULOP3.LUT UR11, UR11, 0x3fff, URZ, 0xc0, !UPT ;  /* 0x00003fff0b0b7892 */ /* 0x000fe2000f8ec03f */
        /* <DEDUP_REMOVED lines=12> */
[----:B------:R-:W-:Y:S01]  /*1470*/  CS2R R54, SRZ ;  /* 0x0000000000367805 */ /* 0x000fe2000001ff00 */
[----:B------:R-:W-:Y:S06]  /*1480*/  @!P0 BRA `(.L_x_13) ;  /* 0x0000000800308947 */ /* 0x000fec0003800000 */
[----:B------:R-:W-:-:S13]  /*1490*/  ISETP.NE.AND P1, PT, R142, 0x3, PT ;  /* 0x000000038e00780c */ /* 0x000fda0003f25270 */
[----:B------:R-:W-:Y:S05]  /*14a0*/  @!P1 BRA `(.L_x_14) ;  /* 0x0000000000049947 */ /* 0x000fea0003800000 */
[----:B------:R-:W-:Y:S01]  /*14b0*/  BPT.TRAP 0x1 ;  /* 0x000000040000795c */ /* 0x000fe20000300000 */
.L_x_14:
[----:B------:R-:W-:Y:S01]  /*14c0*/  ULEA UR7, UR5, UR10, 0x3 ;  /* 0x0000000a05077291 */ /* 0x000fe2000f8e183f */
[----:B------:R-:W-:-:S05]  /*14d0*/  IMAD.U32 R10, RZ, RZ, UR4 ;  /* 0x00000004ff0a7e24 */ /* 0x000fca000f8e00ff */
[----:B------:R-:W-:-:S04]  /*14e0*/  SHF.L.U32 R10, R10, 0x1f, RZ ;  /* 0x0000001f0a0a7819 */ /* 0x000fc800000006ff */
[----:B------:R0:W1:Y:S01]  /*14f0*/  SYNCS.PHASECHK.TRANS64.TRYWAIT P0, [UR7], R10 ;  /* 0x0000000aff0075a7 */ /* 0x0000620008000147 */
[----:B------:R-:W-:Y:S05]  /*1500*/  @!P1 BRA `(.L_x_15) ;  /* 0x0000000000049947 */ /* 0x000fea0003800000 */
[----:B------:R-:W-:Y:S01]  /*1510*/  BPT.TRAP 0x1 ;  /* 0x000000040000795c */ /* 0x000fe20000300000 */
.L_x_15:
[----:B------:R-:W-:Y:S01]  /*1520*/  UMOV UR6, 0x1 ;  /* 0x0000000100067882 */ /* 0x000fe20000000000 */
[----:B------:R-:W-:Y:S01]  /*1530*/  IMAD.MOV.U32 R18, RZ, RZ, RZ ;  /* 0x000000ffff127224 */ /* 0x000fe200078e00ff */
[----:B-1----:R-:W-:Y:S06]  /*1540*/  @P0 BRA `(.L_x_16) ;  /* 0x0000000000080947 */ /* 0x002fec0003800000 */
[----:B------:R-:W1:Y:S02]  /*1550*/  SYNCS.PHASECHK.TRANS64.TRYWAIT P0, [UR7], R10 ;  /* 0x0000000aff0075a7 */ /* 0x000e640008000147 */
[----:B-1----:R-:W-:Y:S05]  /*1560*/  @!P0 BRA `(.L_x_17) ;  /* 0x0000007c00588947 */ /* 0x002fea0003800000 */
.L_x_16:
[----:B------:R-:W-:Y:S01]  /*1570*/  UIADD3 UR7, UR10, 0x8100, URZ ;  /* 0x000081000a077890 */ /* 0x000fe2000fffe03f */
[----:B------:R-:W-:Y:S01]  /*1580*/  WARPGROUP.ARRIVE ;  /* 0x00000000000079c5 */ /* 0x000fe20000000000 */
[----:B------:R-:W-:Y:S01]  /*1590*/  ULOP3.LUT UR12, UR11, 0x10000, URZ, 0xfc, !UPT ;  /* 0x000100000b0c7892 */ /* 0x000fe2000f8efc3f */
[----:B------:R-:W-:Y:S01]  /*15a0*/  IMAD.MOV.U32 R19, RZ, RZ, RZ ;  /* 0x000000ffff137224 */ /* 0x000fe200078e00ff */
[----:B------:R-:W-:Y:S01]  /*15b0*/  USHF.R.U32.HI UR7, URZ, 0x4, UR7 ;  /* 0x000000043f077899 */ /* 0x000fe20008011607 */
[----:B------:R-:W-:Y:S01]  /*15c0*/  CS2R R16, SRZ ;  /* 0x0000000000107805 */ /* 0x000fe2000001ff00 */
[----:B------:R-:W-:Y:S01]  /*15d0*/  ULEA UR12, UR5, UR12, 0x9 ;  /* 0x0000000c050c7291 */ /* 0x000fe2000f8e483f */
[----:B------:R-:W-:Y:S01]  /*15e0*/  CS2R R20, SRZ ;  /* 0x0000000000147805 */ /* 0x000fe2000001ff00 */
[----:B------:R-:W-:Y:S01]  /*15f0*/  ULOP3.LUT UR7, UR7, 0x3fff, URZ, 0xc0, !UPT ;  /* 0x00003fff07077892 */ /* 0x000fe2000f8ec03f */
[----:B------:R-:W-:Y:S01]  /*1600*/  CS2R R22, SRZ ;  /* 0x0000000000167805 */ /* 0x000fe2000001ff00 */
[----:B------:R-:W-:Y:S01]  /*1610*/  UMOV UR13, 0xc0000010 ;  /* 0xc0000010000d7882 */ /* 0x000fe20000000000 */
[----:B------:R-:W-:Y:S01]  /*1620*/  UMOV UR15, 0xc0000010 ;  /* 0xc0000010000f7882 */ /* 0x000fe20000000000 */
[----:B------:R-:W-:Y:S01]  /*1630*/  ULOP3.LUT UR7, UR7, 0x10000, URZ, 0xfc, !UPT ;  /* 0x0001000007077892 */ /* 0x000fe2000f8efc3f */
[----:B------:R-:W-:-:S02]  /*1640*/  CS2R R88, SRZ ;  /* 0x0000000000587805 */ /* 0x000fc4000001ff00 */
[----:B------:R-:W-:Y:S02]  /*1650*/  CS2R R90, SRZ ;  /* 0x00000000005a7805 */ /* 0x000fe4000001ff00 */
[----:B------:R-:W-:Y:S01]  /*1660*/  CS2R R92, SRZ ;  /* 0x00000000005c7805 */ /* 0x000fe2000001ff00 */
[----:B------:R-:W-:Y:S01]  /*1670*/  ULEA UR14, UR5, UR7, 0x7 ;  /* 0x00000007050e7291 */ /* 0x000fe2000f8e383f */
[----:B------:R-:W-:Y:S01]  /*1680*/  CS2R R96, SRZ ;  /* 0x0000000000607805 */ /* 0x000fe2000001ff00 */
[----:B------:R-:W-:Y:S01]  /*1690*/  UIADD3 UR7, UR12, 0x100, URZ ;  /* 0x000001000c077890 */ /* 0x000fe2000fffe03f */
[----:B------:R-:W-:Y:S02]  /*16a0*/  CS2R R94, SRZ ;  /* 0x00000000005e7805 */ /* 0x000fe4000001ff00 */
[----:B------:R-:W-:Y:S02]  /*16b0*/  CS2R R98, SRZ ;  /* 0x0000000000627805 */ /* 0x000fe4000001ff00 */
[----:B------:R-:W-:-:S02]  /*16c0*/  CS2R R100, SRZ ;  /* 0x0000000000647805 */ /* 0x000fc4000001ff00 */
[----:B------:R-:W-:Y:S02]  /*16d0*/  CS2R R102, SRZ ;  /* 0x0000000000667805 */ /* 0x000fe4000001ff00 */
[----:B------:R-:W-:Y:S02]  /*16e0*/  CS2R R104, SRZ ;  /* 0x0000000000687805 */ /* 0x000fe4000001ff00 */
[----:B------:R-:W-:Y:S01]  /*16f0*/  CS2R R108, SRZ ;  /* 0x00000000006c7805 */ /* 0x000fe2000001ff00 */
[----:B------:R-:W-:Y:S01]  /*1700*/  QGMMA.64x64x32.F32.E4M3.E4M3 R56, gdesc[UR12], RZ, !UPT ;  /* 0x00e000000c3879f3 */ /* 0x000fe2000c7008ff */
[----:B------:R-:W-:Y:S01]  /*1710*/  UMOV UR12, UR7 ;  /* 0x00000007000c7c82 */ /* 0x000fe20008000000 */
[----:B------:R-:W-:Y:S01]  /*1720*/  ULDC UR7, c[0x0][0x50c] ;  /* 0x0001430000077ab9 */ /* 0x000fe20000000800 */
[----:B------:R-:W-:Y:S01]  /*1730*/  UMOV UR13, 0xc0000010 ;  /* 0xc0000010000d7882 */ /* 0x000fe20000000000 */
[----:B------:R-:W-:Y:S01]  /*1740*/  UISETP.NE.AND UP0, UPT, UR7, 0x1, UPT ;  /* 0x000000010700788c */ /* 0x000fe2000bf05270 */
[----:B------:R-:W-:Y:S01]  /*1750*/  QGMMA.64x64x32.F32.E4M3.E4M3 R24, gdesc[UR12], RZ, !UPT, gsb0 ;  /* 0x00e000000c1879f3 */ /* 0x000fe2000c0008ff */
[----:B------:R-:W-:-:S02]  /*1760*/  CS2R R106, SRZ ;  /* 0x00000000006a7805 */ /* 0x000fc4000001ff00 */
[----:B------:R-:W-:Y:S01]  /*1770*/  CS2R R110, SRZ ;  /* 0x00000000006e7805 */ /* 0x000fe2000001ff00 */
[----:B------:R-:W-:Y:S01]  /*1780*/  USEL UR7, URZ, 0x1, UP0 ;  /* 0x000000013f077887 */ /* 0x000fe20008000000 */
[----:B------:R-:W-:Y:S02]  /*1790*/  CS2R R112, SRZ ;  /* 0x0000000000707805 */ /* 0x000fe4000001ff00 */
[----:B------:R-:W-:Y:S02]  /*17a0*/  CS2R R114, SRZ ;  /* 0x0000000000727805 */ /* 0x000fe4000001ff00 */
[----:B------:R-:W-:Y:S02]  /*17b0*/  CS2R R116, SRZ ;  /* 0x0000000000747805 */ /* 0x000fe4000001ff00 */
[----:B------:R-:W-:Y:S02]  /*17c0*/  CS2R R118, SRZ ;  /* 0x0000000000767805 */ /* 0x000fe4000001ff00 */
[----:B------:R-:W-:-:S02]  /*17d0*/  CS2R R120, SRZ ;  /* 0x0000000000787805 */ /* 0x000fc4000001ff00 */
[----:B------:R-:W-:Y:S02]  /*17e0*/  ISETP.NE.AND P0, PT, RZ, UR7, PT ;  /* 0x00000007ff007c0c */ /* 0x000fe4000bf05270 */
        /* <DEDUP_REMOVED lines=9> */
[----:B------:R-:W-:Y:S01]  /*1880*/  CS2R R140, SRZ ;  /* 0x00000000008c7805 */ /* 0x000fe2000001ff00 */
[----:B------:R-:W-:Y:S02]  /*1890*/  IMAD.MOV.U32 R143, RZ, RZ, RZ ;  /* 0x000000ffff8f7224 */ /* 0x000fe400078e00ff */
[----:B------:R-:W-:Y:S01]  /*18a0*/  IMAD.MOV.U32 R145, RZ, RZ, RZ ;  /* 0x000000ffff917224 */ /* 0x000fe200078e00ff */
[----:B------:R-:W-:Y:S06]  /*18b0*/  @!P0 BRA `(.L_x_18) ;  /* 0x0000000400088947 */ /* 0x000fec0003800000 */
[----:B------:R-:W-:Y:S02]  /*18c0*/  WARPGROUP.DEPBAR.LE gsb0, 0x0 ;  /* 0x00008000000079c5 */ /* 0x000fe40000010000 */
[----:B------:R-:W-:-:S01]  /*18d0*/  FADD R145, RZ, R56 ;  /* 0x00000038ff917221 */ /* 0x000fc20000000000 */
[----:B------:R-:W-:Y:S01]  /*18e0*/  FADD R140, RZ, R57 ;  /* 0x00000039ff8c7221 */ /* 0x000fe20000000000 */
        /* <DEDUP_REMOVED lines=62> */
[----:B------:R-:W-:-:S06]  /*1cd0*/  UMOV UR6, URZ ;  /* 0x0000003f00067c82 */ /* 0x000fcc0008000000 */
.L_x_18:
[----:B------:R-:W-:-:S04]  /*1ce0*/  UIADD3 UR16, UR5, 0x1, URZ ;  /* 0x0000000105107890 */ /* 0x000fc8000fffe03f */
[----:B------:R-:W-:-:S04]  /*1cf0*/  UISETP.NE.AND UP0, UPT, UR16, 0x4, UPT ;  /* 0x000000041000788c */ /* 0x000fc8000bf05270 */
[----:B------:R-:W-:Y:S02]  /*1d00*/  USEL UR8, URZ, 0x1, UP0 ;  /* 0x000000013f087887 */ /* 0x000fe40008000000 */
[----:B------:R-:W-:Y:S02]  /*1d10*/  USEL UR16, UR16, URZ, UP0 ;  /* 0x0000003f10107287 */ /* 0x000fe40008000000 */
[----:B------:R-:W-:-:S06]  /*1d20*/  ULOP3.LUT UR8, UR4, UR8, URZ, 0x3c, !UPT ;  /* 0x0000000804087292 */ /* 0x000fcc000f8e3c3f */
[----:B------:R-:W-:Y:S01]  /*1d30*/  IMAD.U32 R13, RZ, RZ, UR8 ;  /* 0x00000008ff0d7e24 */ /* 0x000fe2000f8e00ff */
[----:B------:R-:W-:-:S06]  /*1d40*/  UMOV UR8, 0x1 ;  /* 0x0000000100087882 */ /* 0x000fcc0000000000 */
.L_x_13:
[----:B------:R-:W-:-:S04]  /*1d50*/  UISETP.LT.AND UP0, UPT, UR9, 0x1, UPT ;  /* 0x000000010900788c */ /* 0x000fc8000bf01270 */
[----:B------:R-:W-:-:S04]  /*1d60*/  USEL UR12, UR9, 0x1, UP0 ;  /* 0x00000001090c7887 */ /* 0x000fc80008000000 */
[----:B------:R-:W-:-:S04]  /*1d70*/  UIADD3 UR12, UR9, -UR12, URZ ;  /* 0x8000000c090c7290 */ /* 0x000fc8000fffe03f */
[----:B------:R-:W-:-:S06]  /*1d80*/  UISETP.GE.AND UP0, UPT, UR12, 0x1, UPT ;  /* 0x000000010c00788c */ /* 0x000fcc000bf06270 */
[----:B------:R-:W-:-:S13]  /*1d90*/  PLOP3.LUT P0, PT, PT, PT, UP0, 0x80, 0x0 ;  /* 0x000000000000781c */ /* 0x000fda0003f0f008 */
[----:B------:R-:W-:Y:S05]  /*1da0*/  @!P0 BRA `(.L_x_19) ;  /* 0x0000000800008947 */ /* 0x000fea0003800000 */
[----:B01----:R-:W-:Y:S01]  /*1db0*/  IMAD.U32 R10, RZ, RZ, UR12 ;  /* 0x0000000cff0a7e24 */ /* 0x003fe2000f8e00ff */
[----:B------:R-:W-:Y:S01]  /*1dc0*/  UMOV UR17, UR5 ;  /* 0x0000000500117c82 */ /* 0x000fe20008000000 */
[----:B------:R-:W-:-:S05]  /*1dd0*/  ULDC UR20, c[0x0][0x50c] ;  /* 0x0001430000147ab9 */ /* 0x000fca0000000800 */
.L_x_27:
[----:B------:R-:W-:-:S13]  /*1de0*/  ISETP.NE.AND P1, PT, R142, 0x3, PT ;  /* 0x000000038e00780c */ /* 0x000fda0003f25270 */
[----:B01----:R-:W-:Y:S05]  /*1df0*/  @!P1 BRA `(.L_x_20) ;  /* 0x0000000000049947 */ /* 0x003fea0003800000 */
[----:B------:R-:W-:Y:S01]  /*1e00*/  BPT.TRAP 0x1 ;  /* 0x000000040000795c */ /* 0x000fe20000300000 */
.L_x_20:
[----:B------:R-:W0:Y:S01]  /*1e10*/  S2UR UR12, SR_CgaCtaId ;  /* 0x00000000000c79c3 */ /* 0x000e220000008800 */
[----:B------:R-:W-:Y:S01]  /*1e20*/  UMOV UR10, 0x400 ;  /* 0x00000400000a7882 */ /* 0x000fe20000000000 */
[----:B------:R-:W-:Y:S01]  /*1e30*/  SHF.L.U32 R11, R13, 0x1f, RZ ;  /* 0x0000001f0d0b7819 */ /* 0x000fe200000006ff */
[----:B0-----:R-:W-:-:S04]  /*1e40*/  ULEA UR10, UR12, UR10, 0x18 ;  /* 0x0000000a0c0a7291 */ /* 0x001fc8000f8ec03f */
[----:B------:R-:W-:-:S09]  /*1e50*/  ULEA UR12, UR16, UR10, 0x3 ;  /* 0x0000000a100c7291 */ /* 0x000fd2000f8e183f */
[----:B------:R0:W1:Y:S01]  /*1e60*/  SYNCS.PHASECHK.TRANS64.TRYWAIT P0, [UR12], R11 ;  /* 0x0000000bff0075a7 */ /* 0x000062000800014c */
[----:B------:R-:W-:Y:S05]  /*1e70*/  @!P1 BRA `(.L_x_21) ;  /* 0x0000000000049947 */ /* 0x000fea0003800000 */
[----:B------:R-:W-:Y:S01]  /*1e80*/  BPT.TRAP 0x1 ;  /* 0x000000040000795c */ /* 0x000fe20000300000 */
.L_x_21:
[----:B-1----:R-:W-:Y:S05]  /*1e90*/  @P0 BRA `(.L_x_22) ;  /* 0x0000000000080947 */ /* 0x002fea0003800000 */
[----:B------:R-:W1:Y:S02]  /*1ea0*/  SYNCS.PHASECHK.TRANS64.TRYWAIT P0, [UR12], R11 ;  /* 0x0000000bff0075a7 */ /* 0x000e64000800014c */
[----:B-1----:R-:W-:Y:S05]  /*1eb0*/  @!P0 BRA `(.L_x_23) ;  /* 0x00000074001c8947 */ /* 0x002fea0003800000 */
.L_x_22:
[----:B------:R-:W-:Y:S01]  /*1ec0*/  UIADD3 UR12, UR10, 0x8100, URZ ;  /* 0x000081000a0c7890 */ /* 0x000fe2000fffe03f */
[----:B------:R-:W-:Y:S01]  /*1ed0*/  WARPGROUP.ARRIVE ;  /* 0x00000000000079c5 */ /* 0x000fe20000000000 */
[----:B------:R-:W-:Y:S02]  /*1ee0*/  UISETP.NE.AND UP0, UPT, UR7, URZ, UPT ;  /* 0x0000003f0700728c */ /* 0x000fe4000bf05270 */
[----:B------:R-:W-:Y:S02]  /*1ef0*/  USHF.R.U32.HI UR12, URZ, 0x4, UR12 ;  /* 0x000000043f0c7899 */ /* 0x000fe4000801160c */
[----:B------:R-:W-:Y:S02]  /*1f00*/  USEL UR8, UR8, URZ, !UP0 ;  /* 0x0000003f08087287 */ /* 0x000fe4000c000000 */
[----:B------:R-:W-:Y:S02]  /*1f10*/  ULOP3.LUT UR7, UR12, 0x3fff, URZ, 0xc0, !UPT ;  /* 0x00003fff0c077892 */ /* 0x000fe4000f8ec03f */
[----:B------:R-:W-:-:S02]  /*1f20*/  ULOP3.LUT UR12, UR11, 0x10000, URZ, 0xfc, !UPT ;  /* 0x000100000b0c7892 */ /* 0x000fc4000f8efc3f */
[----:B------:R-:W-:Y:S02]  /*1f30*/  ULOP3.LUT UR7, UR7, 0x10000, URZ, 0xfc, !UPT ;  /* 0x0001000007077892 */ /* 0x000fe4000f8efc3f */
[----:B------:R-:W-:Y:S02]  /*1f40*/  UISETP.NE.U32.AND UP0, UPT, UR8, URZ, UPT ;  /* 0x0000003f0800728c */ /* 0x000fe4000bf05070 */
[----:B------:R-:W-:Y:S02]  /*1f50*/  ULEA UR12, UR16, UR12, 0x9 ;  /* 0x0000000c100c7291 */ /* 0x000fe4000f8e483f */
[----:B------:R-:W-:Y:S02]  /*1f60*/  ULEA UR14, UR16, UR7, 0x7 ;  /* 0x00000007100e7291 */ /* 0x000fe4000f8e383f */
[----:B------:R-:W-:Y:S01]  /*1f70*/  UIADD3 UR7, UR12, 0x100, URZ ;  /* 0x000001000c077890 */ /* 0x000fe2000fffe03f */
[----:B------:R-:W-:Y:S01]  /*1f80*/  UMOV UR13, 0xc0000010 ;  /* 0xc0000010000d7882 */ /* 0x000fe20000000000 */
[----:B------:R-:W-:Y:S01]  /*1f90*/  UMOV UR15, 0xc0000010 ;  /* 0xc0000010000f7882 */ /* 0x000fe20000000000 */
[----:B------:R-:W-:-:S04]  /*1fa0*/  UIADD3 UR6, UR6, 0x1, URZ ;  /* 0x0000000106067890 */ /* 0x000fc8000fffe03f */
[----:B------:R-:W-:Y:S01]  /*1fb0*/  QGMMA.64x64x32.F32.E4M3.E4M3 R56, gdesc[UR12], R56, UP0 ;  /* 0x00e000000c3879f3 */ /* 0x000fe2000bf00838 */
[----:B------:R-:W-:Y:S01]  /*1fc0*/  UMOV UR12, UR7 ;  /* 0x00000007000c7c82 */ /* 0x000fe20008000000 */
[----:B------:R-:W-:Y:S02]  /*1fd0*/  UMOV UR13, 0xc0000010 ;  /* 0xc0000010000d7882 */ /* 0x000fe40000000000 */
[----:B------:R-:W-:Y:S01]  /*1fe0*/  QGMMA.64x64x32.F32.E4M3.E4M3 R24, gdesc[UR12], R24, UP0, gsb0 ;  /* 0x00e000000c1879f3 */ /* 0x000fe2000b800818 */
[----:B------:R-:W-:-:S04]  /*1ff0*/  UISETP.NE.AND UP0, UPT, UR6, UR20, UPT ;  /* 0x000000140600728c */ /* 0x000fc8000bf05270 */
[----:B------:R-:W-:-:S06]  /*2000*/  USEL UR7, URZ, 0x1, UP0 ;  /* 0x000000013f077887 */ /* 0x000fcc0008000000 */
[----:B------:R-:W-:Y:S01]  /*2010*/  ISETP.NE.AND P0, PT, RZ, UR7, PT ;  /* 0x00000007ff007c0c */ /* 0x000fe2000bf05270 */
[----:B------:R-:W-:-:S12]  /*2020*/  WARPGROUP.DEPBAR.LE gsb0, 0x1 ;  /* 0x00008000000079c5 */ /* 0x000fd80000010100 */
[----:B------:R-:W-:Y:S05]  /*2030*/  @!P0 BRA `(.L_x_24) ;  /* 0x0000000400088947 */ /* 0x000fea0003800000 */
[----:B------:R-:W-:Y:S02]  /*2040*/  WARPGROUP.DEPBAR.LE gsb0, 0x0 ;  /* 0x00008000000079c5 */ /* 0x000fe40000010000 */
[----:B------:R-:W-:-:S01]  /*2050*/  FADD R145, R56, R145 ;  /* 0x0000009138917221 */ /* 0x000fc20000000000 */
[----:B------:R-:W-:Y:S01]  /*2060*/  FADD R140, R57, R140 ;  /* 0x0000008c398c7221 */ /* 0x000fe20000000000 */
        /* <DEDUP_REMOVED lines=62> */
[----:B------:R-:W-:-:S06]  /*2450*/  UMOV UR6, URZ ;  /* 0x0000003f00067c82 */ /* 0x000fcc0008000000 */
.L_x_24:
[----:B------:R-:W-:Y:S05]  /*2460*/  @!P1 BRA `(.L_x_25) ;  /* 0x0000000000049947 */ /* 0x000fea0003800000 */
[----:B------:R-:W-:Y:S01]  /*2470*/  BPT.TRAP 0x1 ;  /* 0x000000040000795c */ /* 0x000fe20000300000 */
.L_x_25:
[----:B------:R-:W-:Y:S01]  /*2480*/  ULEA UR8, UR17, UR10, 0x3 ;  /* 0x0000000a11087291 */ /* 0x000fe2000f8e183f */
[----:B------:R-:W-:-:S03]  /*2490*/  ISETP.GT.U32.AND P0, PT, R4, 0x1, PT ;  /* 0x000000010400780c */ /* 0x000fc60003f04070 */
[----:B------:R-:W-:-:S04]  /*24a0*/  UIADD3 UR8, UR8, 0x20, URZ ;  /* 0x0000002008087890 */ /* 0x000fc8000fffe03f */
[----:B------:R-:W-:-:S09]  /*24b0*/  UPRMT UR8, URZ, 0x654, UR8 ;  /* 0x000006543f087896 */ /* 0x000fd20008000008 */
[----:B------:R-:W-:Y:S01]  /*24c0*/  SYNCS.ARRIVE.TRANS64.RED.A1T0 RZ, [UR8], RZ ;  /* 0x000000ffffff79a7 */ /* 0x000fe20008100408 */
[----:B------:R-:W-:Y:S05]  /*24d0*/  @P0 BRA `(.L_x_26) ;  /* 0x0000000000040947 */ /* 0x000fea0003800000 */
[----:B------:R-:W-:Y:S01]  /*24e0*/  BPT.TRAP 0x1 ;  /* 0x000000040000795c */ /* 0x000fe20000300000 */
.L_x_26:
[----:B------:R-:W-:Y:S01]  /*24f0*/  UIADD3 UR16, UR16, 0x1, URZ ;  /* 0x0000000110107890 */ /* 0x000fe2000fffe03f */
[C---:B------:R-:W-:Y:S01]  /*2500*/  ISETP.GT.AND P0, PT, R10.reuse, 0x1, PT ;  /* 0x000000010a00780c */ /* 0x040fe20003f04270 */
[----:B------:R-:W-:Y:S01]  /*2510*/  UIADD3 UR17, UR17, 0x1, URZ ;  /* 0x0000000111117890 */ /* 0x000fe2000fffe03f */
[----:B------:R-:W-:Y:S01]  /*2520*/  VIADD R10, R10, 0xffffffff ;  /* 0xffffffff0a0a7836 */ /* 0x000fe20000000000 */
[----:B------:R-:W-:Y:S02]  /*2530*/  UISETP.NE.AND UP0, UPT, UR16, 0x4, UPT ;  /* 0x000000041000788c */ /* 0x000fe4000bf05270 */
[----:B------:R-:W-:Y:S02]  /*2540*/  UISETP.NE.AND UP1, UPT, UR17, 0x4, UPT ;  /* 0x000000041100788c */ /* 0x000fe4000bf25270 */
[----:B------:R-:W-:Y:S02]  /*2550*/  USEL UR8, URZ, 0x1, UP0 ;  /* 0x000000013f087887 */ /* 0x000fe40008000000 */
[----:B------:R-:W-:-:S02]  /*2560*/  USEL UR16, UR16, URZ, UP0 ;  /* 0x0000003f10107287 */ /* 0x000fc40008000000 */
[----:B------:R-:W-:Y:S02]  /*2570*/  USEL UR17, UR17, URZ, UP1 ;  /* 0x0000003f11117287 */ /* 0x000fe40008800000 */
[----:B------:R-:W-:Y:S01]  /*2580*/  LOP3.LUT R13, R13, UR8, RZ, 0x3c, !PT ;  /* 0x000000080d0d7c12 */ /* 0x000fe2000f8e3cff */
[----:B------:R-:W-:Y:S01]  /*2590*/  UMOV UR8, 0x1 ;  /* 0x0000000100087882 */ /* 0x000fe20000000000 */
[----:B------:R-:W-:Y:S08]  /*25a0*/  @P0 BRA `(.L_x_27) ;  /* 0xfffffff8000c0947 */ /* 0x000ff0000383ffff */
.L_x_19:
[----:B------:R-:W-:Y:S01]  /*25b0*/  UISETP.NE.AND UP0, UPT, UR6, URZ, UPT ;  /* 0x0000003f0600728c */ /* 0x000fe2000bf05270 */
[----:B01----:R-:W0:Y:S03]  /*25c0*/  LDC R10, c[0x0][0x28c] ;  /* 0x0000a300ff0a7b82 */ /* 0x003e260000000800 */
[----:B------:R-:W-:-:S06]  /*25d0*/  USEL UR6, URZ, 0x1, !UP0 ;  /* 0x000000013f067887 */ /* 0x000fcc000c000000 */
[----:B------:R-:W-:Y:S02]  /*25e0*/  ISETP.NE.AND P0, PT, RZ, UR6, PT ;  /* 0x00000006ff007c0c */ /* 0x000fe4000bf05270 */
[----:B0-----:R-:W-:-:S11]  /*25f0*/  ISETP.GE.AND P1, PT, R10, 0x1, PT ;  /* 0x000000010a00780c */ /* 0x001fd60003f26270 */
[----:B------:R-:W-:Y:S05]  /*2600*/  @!P0 BRA `(.L_x_28) ;  /* 0x0000000400048947 */ /* 0x000fea0003800000 */
[----:B------:R-:W-:Y:S02]  /*2610*/  WARPGROUP.DEPBAR.LE gsb0, 0x0 ;  /* 0x00008000000079c5 */ /* 0x000fe40000010000 */
[----:B------:R-:W-:Y:S01]  /*2620*/  FADD R145, R56, R145 ;  /* 0x0000009138917221 */ /* 0x000fe20000000000 */
        /* <DEDUP_REMOVED lines=62> */
[----:B------:R-:W-:-:S07]  /*2a10*/  FADD R18, R18, R55 ;  /* 0x0000003712127221 */ /* 0x000fce0000000000 */
.L_x_28:
[----:B------:R-:W-:Y:S02]  /*2a20*/  WARPGROUP.DEPBAR.LE gsb0, 0x0 ;  /* 0x00008000000079c5 */ /* 0x000fe40000010000 */
[----:B------:R-:W-:Y:S05]  /*2a30*/  @!P1 BRA `(.L_x_29) ;  /* 0x0000000000389947 */ /* 0x000fea0003800000 */
[----:B------:R-:W-:-:S13]  /*2a40*/  ISETP.NE.AND P0, PT, R142, 0x3, PT ;  /* 0x000000038e00780c */ /* 0x000fda0003f05270 */
[----:B------:R-:W-:Y:S05]  /*2a50*/  @!P0 BRA `(.L_x_30) ;  /* 0x0000000000048947 */ /* 0x000fea0003800000 */
[----:B------:R-:W-:Y:S01]  /*2a60*/  BPT.TRAP 0x1 ;  /* 0x000000040000795c */ /* 0x000fe20000300000 */
.L_x_30:
[----:B------:R-:W-:Y:S01]  /*2a70*/  UISETP.LT.AND UP0, UPT, UR9, 0x1, UPT ;  /* 0x000000010900788c */ /* 0x000fe2000bf01270 */
[----:B------:R-:W-:-:S03]  /*2a80*/  ISETP.GT.U32.AND P0, PT, R4, 0x1, PT ;  /* 0x000000010400780c */ /* 0x000fc60003f04070 */
[----:B------:R-:W-:-:S04]  /*2a90*/  USEL UR6, UR9, 0x1, UP0 ;  /* 0x0000000109067887 */ /* 0x000fc80008000000 */
[----:B------:R-:W-:-:S04]  /*2aa0*/  UIADD3 UR6, UR5, UR9, -UR6 ;  /* 0x0000000905067290 */ /* 0x000fc8000fffe806 */
[----:B------:R-:W-:-:S04]  /*2ab0*/  USHF.L.U32 UR6, UR6, 0x3, URZ ;  /* 0x0000000306067899 */ /* 0x000fc8000800063f */
[----:B------:R-:W-:-:S04]  /*2ac0*/  ULOP3.LUT UR6, UR6, 0x18, URZ, 0xc0, !UPT ;  /* 0x0000001806067892 */ /* 0x000fc8000f8ec03f */
[----:B------:R-:W-:-:S04]  /*2ad0*/  UIADD3 UR6, UR10, 0x20, UR6 ;  /* 0x000000200a067890 */ /* 0x000fc8000fffe006 */
[----:B------:R-:W-:-:S09]  /*2ae0*/  UPRMT UR6, URZ, 0x654, UR6 ;  /* 0x000006543f067896 */ /* 0x000fd20008000006 */
[----:B------:R-:W-:Y:S01]  /*2af0*/  SYNCS.ARRIVE.TRANS64.RED.A1T0 RZ, [UR6], RZ ;  /* 0x000000ffffff79a7 */ /* 0x000fe20008100406 */
[----:B------:R-:W-:Y:S05]  /*2b00*/  @P0 BRA `(.L_x_29) ;  /* 0x0000000000040947 */ /* 0x000fea0003800000 */
[----:B------:R-:W-:Y:S01]  /*2b10*/  BPT.TRAP 0x1 ;  /* 0x000000040000795c */ /* 0x000fe20000300000 */
.L_x_29:
[----:B------:R-:W0:Y:S01]  /*2b20*/  LDC R14, c[0x0][0x288] ;  /* 0x0000a200ff0e7b82 */ /* 0x000e220000000800 */
[----:B------:R-:W-:Y:S01]  /*2b30*/  IMAD.SHL.U32 R33, R6, 0x40, RZ ;  /* 0x0000004006217824 */ /* 0x000fe200078e00ff */
[--C-:B------:R-:W-:Y:S01]  /*2b40*/  SHF.R.U32.HI R10, RZ, 0x2, R0.reuse ;  /* 0x00000002ff0a7819 */ /* 0x100fe20000011600 */
[----:B------:R-:W-:Y:S01]  /*2b50*/  IMAD.SHL.U32 R34, R7, 0x100, RZ ;  /* 0x0000010007227824 */ /* 0x000fe200078e00ff */
[C---:B------:R-:W-:Y:S01]  /*2b60*/  LOP3.LUT R12, R0.reuse, 0x60, RZ, 0xc0, !PT ;  /* 0x00000060000c7812 */ /* 0x040fe200078ec0ff */
[----:B------:R-:W-:Y:S01]  /*2b70*/  ULDC UR6, c[0x0][0x284] ;  /* 0x0000a10000067ab9 */ /* 0x000fe20000000800 */
[----:B------:R-:W-:Y:S01]  /*2b80*/  SHF.R.U32.HI R13, RZ, 0x7, R0 ;  /* 0x00000007ff0d7819 */ /* 0x000fe20000011600 */
[----:B------:R-:W-:Y:S01]  /*2b90*/  IMAD.SHL.U32 R26, R0, 0x2, RZ ;  /* 0x00000002001a7824 */ /* 0x000fe200078e00ff */
[----:B------:R-:W-:Y:S01]  /*2ba0*/  LOP3.LUT R11, R10, 0x7, RZ, 0xc0, !PT ;  /* 0x000000070a0b7812 */ /* 0x000fe200078ec0ff */
[----:B------:R-:W-:Y:S01]  /*2bb0*/  IMAD.MOV.U32 R32, RZ, RZ, -0x1 ;  /* 0xffffffffff207424 */ /* 0x000fe200078e00ff */
[----:B------:R-:W-:-:S02]  /*2bc0*/  SHF.R.U32.HI R12, RZ, 0x1, R12 ;  /* 0x00000001ff0c7819 */ /* 0x000fc4000001160c */
[----:B------:R-:W-:Y:S02]  /*2bd0*/  LOP3.LUT R10, R13, 0x1, RZ, 0xc0, !PT ;  /* 0x000000010d0a7812 */ /* 0x000fe400078ec0ff */
[----:B------:R-:W-:Y:S02]  /*2be0*/  IADD3 R15, RZ, -R12, -R11 ;  /* 0x8000000cff0f7210 */ /* 0x000fe40007ffe80b */
[----:B------:R-:W-:Y:S01]  /*2bf0*/  LOP3.LUT R13, R0, 0x3, RZ, 0xc0, !PT ;  /* 0x00000003000d7812 */ /* 0x000fe200078ec0ff */
[C---:B------:R-:W-:Y:S01]  /*2c00*/  IMAD.SHL.U32 R24, R10.reuse, 0x40, RZ ;  /* 0x000000400a187824 */ /* 0x040fe200078e00ff */
[----:B------:R-:W-:Y:S01]  /*2c10*/  LOP3.LUT R26, R33, 0x6, R26, 0xf8, !PT ;  /* 0x00000006211a7812 */ /* 0x000fe200078ef81a */
[----:B------:R-:W-:-:S03]  /*2c20*/  IMAD R15, R10, -0x40, R15 ;  /* 0xffffffc00a0f7824 */ /* 0x000fc600078e020f */
[----:B------:R-:W-:Y:S01]  /*2c30*/  LOP3.LUT R35, R24, 0x40, R11, 0xe2, !PT ;  /* 0x0000004018237812 */ /* 0x000fe200078ee20b */
[----:B------:R-:W-:Y:S01]  /*2c40*/  IMAD.WIDE R24, R7, 0x100, RZ ;  /* 0x0000010007187825 */ /* 0x000fe200078e02ff */
[----:B0-----:R-:W-:-:S03]  /*2c50*/  ISETP.GE.AND P0, PT, R33, R14, PT ;  /* 0x0000000e2100720c */ /* 0x001fc60003f06270 */
[----:B------:R-:W-:Y:S01]  /*2c60*/  IMAD R6, R13, -0x2, R14 ;  /* 0xfffffffe0d067824 */ /* 0x000fe200078e020e */
[C---:B------:R-:W-:Y:S02]  /*2c70*/  ISETP.GE.OR P0, PT, R34.reuse, UR6, P0 ;  /* 0x0000000622007c0c */ /* 0x040fe40008706670 */
[----:B------:R-:W-:Y:S01]  /*2c80*/  IADD3 R34, -R34, UR6, R15 ;  /* 0x0000000622227c10 */ /* 0x000fe2000fffe10f */
[----:B------:R-:W-:Y:S01]  /*2c90*/  IMAD.IADD R33, R6, 0x1, -R33 ;  /* 0x0000000106217824 */ /* 0x000fe200078e0a21 */
[----:B------:R-:W-:-:S09]  /*2ca0*/  LOP3.LUT R35, R24, R35, R12, 0xfe, !PT ;  /* 0x0000002318237212 */ /* 0x000fd200078efe0c */
[----:B------:R-:W-:Y:S05]  /*2cb0*/  @P0 BRA `(.L_x_31) ;  /* 0x0000004800200947 */ /* 0x000fea0003800000 */
[----:B------:R-:W0:Y:S01]  /*2cc0*/  LDC.64 R30, c[0x0][0x5c8] ;  /* 0x00017200ff1e7b82 */ /* 0x000e220000000a00 */
[----:B------:R-:W-:Y:S01]  /*2cd0*/  SHF.R.S32.HI R36, RZ, 0x1f, R5 ;  /* 0x0000001fff247819 */ /* 0x000fe20000011405 */
[----:B------:R-:W-:Y:S01]  /*2ce0*/  ULDC.64 UR6, c[0x0][0x5d0] ;  /* 0x0001740000067ab9 */ /* 0x000fe20000000a00 */
[----:B------:R-:W-:Y:S01]  /*2cf0*/  SHF.R.S32.HI R27, RZ, 0x1f, R26 ;  /* 0x0000001fff1b7819 */ /* 0x000fe2000001141a */
[----:B------:R-:W-:Y:S02]  /*2d00*/  BSSY B0, `(.L_x_31) ;  /* 0x0000483000007945 */ /* 0x000fe40003800000 */
[----:B------:R-:W-:-:S04]  /*2d10*/  IMAD R6, R36, UR6, RZ ;  /* 0x0000000624067c24 */ /* 0x000fc8000f8e02ff */
[C---:B------:R-:W-:Y:S02]  /*2d20*/  IMAD R11, R5.reuse, UR7, R6 ;  /* 0x00000007050b7c24 */ /* 0x040fe4000f8e0206 */
[----:B------:R-:W-:Y:S01]  /*2d30*/  IMAD.WIDE.U32 R6, R5, UR6, R26 ;  /* 0x0000000605067c25 */ /* 0x000fe2000f8e001a */
[----:B------:R-:W-:-:S03]  /*2d40*/  ULDC.64 UR6, c[0x0][0x5c0] ;  /* 0x0001700000067ab9 */ /* 0x000fc60000000a00 */
[----:B------:R-:W-:Y:S02]  /*2d50*/  IMAD.IADD R7, R7, 0x1, R11 ;  /* 0x0000000107077824 */ /* 0x000fe400078e020b */
[----:B0-----:R-:W-:Y:S01]  /*2d60*/  IMAD R10, R25, R30, RZ ;  /* 0x0000001e190a7224 */ /* 0x001fe200078e02ff */
[----:B------:R-:W-:-:S03]  /*2d70*/  SHF.L.U64.HI R28, R30, 0x7, R31 ;  /* 0x000000071e1c7819 */ /* 0x000fc6000001021f */
[C---:B------:R-:W-:Y:S02]  /*2d80*/  IMAD R13, R35.reuse, R31, R10 ;  /* 0x0000001f230d7224 */ /* 0x040fe400078e020a */
[----:B------:R-:W-:-:S04]  /*2d90*/  IMAD.WIDE.U32 R10, R35, R30, R6 ;  /* 0x0000001e230a7225 */ /* 0x000fc800078e0006 */
[----:B------:R-:W-:Y:S01]  /*2da0*/  IMAD.IADD R11, R11, 0x1, R13 ;  /* 0x000000010b0b7824 */ /* 0x000fe200078e020d */
[----:B------:R-:W-:Y:S01]  /*2db0*/  IADD3 R14, P2, R10, UR6, RZ ;  /* 0x000000060a0e7c10 */ /* 0x000fe2000ff5e0ff */
[C---:B------:R-:W-:Y:S01]  /*2dc0*/  IMAD.SHL.U32 R7, R30.reuse, 0x80, RZ ;  /* 0x000000801e077824 */ /* 0x040fe200078e00ff */
[C---:B------:R-:W-:Y:S02]  /*2dd0*/  LEA R6, P4, R30.reuse, R10, 0x3 ;  /* 0x0000000a1e067211 */ /* 0x040fe400078818ff */
[----:B------:R-:W-:Y:S02]  /*2de0*/  IADD3.X R15, R11, UR7, RZ, P2, !PT ;  /* 0x000000070b0f7c10 */ /* 0x000fe400097fe4ff */
[----:B---3-5:R-:W-:Y:S02]  /*2df0*/  FSETP.NEU.AND P2, PT, R9, RZ, PT ;  /* 0x000000ff0900720b */ /* 0x028fe40003f4d000 */
[----:B------:R-:W-:Y:S02]  /*2e00*/  LEA.HI.X R29, R30, R11, R31, 0x3, P4 ;  /* 0x0000000b1e1d7211 */ /* 0x000fe400020f1c1f */
[----:B------:R-:W-:-:S02]  /*2e10*/  IADD3 R12, P4, R6, UR6, RZ ;  /* 0x00000006060c7c10 */ /* 0x000fc4000ff9e0ff */
[--C-:B------:R-:W-:Y:S02]  /*2e20*/  IADD3 R10, P1, P0, R10, UR6, R7.reuse ;  /* 0x000000060a0a7c10 */ /* 0x100fe4000f83e007 */
[----:B------:R-:W-:Y:S02]  /*2e30*/  IADD3 R6, P5, P6, R6, UR6, R7 ;  /* 0x0000000606067c10 */ /* 0x000fe4000febe007 */
[--C-:B------:R-:W-:Y:S02]  /*2e40*/  IADD3.X R11, R11, UR7, R28.reuse, P1, P0 ;  /* 0x000000070b0b7c10 */ /* 0x100fe40008fe041c */
[C---:B------:R-:W-:Y:S02]  /*2e50*/  IADD3.X R13, R29.reuse, UR7, RZ, P4, !PT ;  /* 0x000000071d0d7c10 */ /* 0x040fe4000a7fe4ff */
[----:B------:R-:W-:Y:S01]  /*2e60*/  IADD3.X R7, R29, UR7, R28, P5, P6 ;  /* 0x000000071d077c10 */ /* 0x000fe2000afec41c */
[----:B------:R-:W-:Y:S06]  /*2e70*/  @!P2 BRA `(.L_x_32) ;  /* 0x00000034009ca947 */ /* 0x000fec0003800000 */
[----:B------:R-:W-:Y:S01]  /*2e80*/  ULDC.64 UR6, c[0x0][0x5b8] ;  /* 0x00016e0000067ab9 */ /* 0x000fe20000000a00 */
[----:B------:R-:W-:Y:S01]  /*2e90*/  ISETP.GE.AND P0, PT, R34, 0x1, PT ;  /* 0x000000012200780c */ /* 0x000fe20003f06270 */
[----:B------:R-:W-:Y:S01]  /*2ea0*/  IMAD R28, R36, UR6, RZ ;  /* 0x00000006241c7c24 */ /* 0x000fe2000f8e02ff */
[----:B------:R-:W-:Y:S01]  /*2eb0*/  ULDC.64 UR10, c[0x0][0x5a8] ;  /* 0x00016a00000a7ab9 */ /* 0x000fe20000000a00 */
[----:B------:R-:W-:Y:S01]  /*2ec0*/  IMAD.WIDE.U32 R26, R5, UR6, R26 ;  /* 0x00000006051a7c25 */ /* 0x000fe2000f8e001a */
[----:B------:R-:W-:Y:S01]  /*2ed0*/  ISETP.LT.OR P4, PT, R33, 0x1, !P0 ;  /* 0x000000012100780c */ /* 0x000fe20004781670 */
[----:B------:R-:W-:Y:S02]  /*2ee0*/  BSSY B1, `(.L_x_33) ;  /* 0x000000c000017945 */ /* 0x000fe40003800000 */
[----:B------:R-:W-:Y:S01]  /*2ef0*/  IMAD R5, R5, UR7, R28 ;  /* 0x0000000705057c24 */ /* 0x000fe2000f8e021c */
[----:B------:R-:W-:Y:S02]  /*2f00*/  ULDC.64 UR6, c[0x0][0x5b0] ;  /* 0x00016c0000067ab9 */ /* 0x000fe40000000a00 */
[----:B------:R-:W-:-:S02]  /*2f10*/  IMAD R30, R25, UR6, RZ ;  /* 0x00000006191e7c24 */ /* 0x000fc4000f8e02ff */
[----:B------:R-:W-:Y:S02]  /*2f20*/  IMAD.IADD R27, R27, 0x1, R5 ;  /* 0x000000011b1b7824 */ /* 0x000fe400078e0205 */
[C---:B------:R-:W-:Y:S02]  /*2f30*/  IMAD R5, R35.reuse, UR7, R30 ;  /* 0x0000000723057c24 */ /* 0x040fe4000f8e021e */
[----:B------:R-:W-:-:S03]  /*2f40*/  IMAD.WIDE.U32 R28, R35, UR6, R26 ;  /* 0x00000006231c7c25 */ /* 0x000fc6000f8e001a */
[----:B------:R-:W-:-:S04]  /*2f50*/  IADD3 R28, P1, R28, UR10, RZ ;  /* 0x0000000a1c1c7c10 */ /* 0x000fc8000ff3e0ff */
[--C-:B------:R-:W-:Y:S02]  /*2f60*/  IADD3.X R29, R29, UR11, R5.reuse, P1, !PT ;  /* 0x0000000b1d1d7c10 */ /* 0x100fe40008ffe405 */
[----:B------:R-:W-:Y:S01]  /*2f70*/  PRMT R5, RZ, 0x7610, R5 ;  /* 0x00007610ff057816 */ /* 0x000fe20000000005 */
[----:B------:R-:W-:Y:S06]  /*2f80*/  @P4 BRA `(.L_x_34) ;  /* 0x0000000000044947 */ /* 0x000fec0003800000 */
[----:B------:R0:W5:Y:S02]  /*2f90*/  LDG.E.U8 R5, desc[UR18][R28.64] ;  /* 0x000000121c057981 */ /* 0x000164000c1e1100 */
.L_x_34:
[----:B------:R-:W-:Y:S05]  /*2fa0*/  BSYNC B1 ;  /* 0x0000000000017941 */ /* 0x000fea0003800000 */
.L_x_33:
[----:B-----5:R-:W-:Y:S01]  /*2fb0*/  LOP3.LUT R5, R5, 0xff, RZ, 0xc0, !PT ;  /* 0x000000ff05057812 */ /* 0x020fe200078ec0ff */
[----:B------:R-:W-:Y:S01]  /*2fc0*/  BSSY B1, `(.L_x_35) ;  /* 0x000000b000017945 */ /* 0x000fe20003800000 */
[----:B------:R-:W-:Y:S02]  /*2fd0*/  ISETP.LT.OR P2, PT, R33, 0x2, !P0 ;  /* 0x000000022100780c */ /* 0x000fe40004741670 */
[----:B------:R-:W-:-:S05]  /*2fe0*/  F2FP.F16.E4M3.UNPACK_B R5, R5 ;  /* 0x00000005ff05723e */ /* 0x000fca00020006ff */
[----:B------:R-:W-:Y:S01]  /*2ff0*/  HADD2.F32 R30, -RZ, R5.H0_H0 ;  /* 0x20000005ff1e7230 */ /* 0x000fe20000004100 */
[----:B------:R-:W-:-:S04]  /*3000*/  PRMT R5, RZ, 0x7610, R5 ;  /* 0x00007610ff057816 */ /* 0x000fc80000000005 */
[----:B------:R-:W-:-:S04]  /*3010*/  FMUL R30, R30, R9 ;  /* 0x000000091e1e7220 */ /* 0x000fc80000400000 */
[----:B--2---:R-:W-:-:S05]  /*3020*/  FFMA R30, R145, R8, R30 ;  /* 0x00000008911e7223 */ /* 0x004fca000000001e */
[----:B------:R-:W-:-:S05]  /*3030*/  F2FP.SATFINITE.E4M3.F32.PACK_AB_MERGE_C R31, RZ, R30, RZ ;  /* 0x0000001eff1f723e */ /* 0x000fca00048070ff */
[----:B------:R1:W-:Y:S01]  /*3040*/  @!P4 STG.E.U8 desc[UR18][R14.64], R31 ;  /* 0x0000001f0e00c986 */ /* 0x0003e2000c101112 */
[----:B------:R-:W-:Y:S05]  /*3050*/  @P2 BRA `(.L_x_36) ;  /* 0x0000000000042947 */ /* 0x000fea0003800000 */
[----:B------:R2:W5:Y:S02]  /*3060*/  LDG.E.U8 R5, desc[UR18][R28.64+0x1] ;  /* 0x000001121c057981 */ /* 0x000564000c1e1100 */
.L_x_36:
[----:B------:R-:W-:Y:S05]  /*3070*/  BSYNC B1 ;  /* 0x0000000000017941 */ /* 0x000fea0003800000 */
.L_x_35:
[----:B-----5:R-:W-:Y:S01]  /*3080*/  LOP3.LUT R5, R5, 0xff, RZ, 0xc0, !PT ;  /* 0x000000ff05057812 */ /* 0x020fe200078ec0ff */
[----:B------:R-:W-:Y:S01]  /*3090*/  BSSY B1, `(.L_x_37) ;  /* 0x0000013000017945 */ /* 0x000fe20003800000 */
[----:B------:R-:W-:Y:S02]  /*30a0*/  IADD3 R37, P1, R35, 0x8, RZ ;  /* 0x0000000823257810 */ /* 0x000fe40007f3e0ff */
[----:B------:R-:W-:-:S03]  /*30b0*/  F2FP.F16.E4M3.UNPACK_B R5, R5 ;  /* 0x00000005ff05723e */ /* 0x000fc600020006ff */
[----:B-1----:R-:W-:Y:S01]  /*30c0*/  IMAD.X R31, RZ, RZ, R25, P1 ;  /* 0x000000ffff1f7224 */ /* 0x002fe200008e0619 */
[----:B------:R-:W-:Y:S01]  /*30d0*/  ISETP.GE.AND P1, PT, R34, 0x9, PT ;  /* 0x000000092200780c */ /* 0x000fe20003f26270 */
[----:B------:R-:W-:Y:S02]  /*30e0*/  HADD2.F32 R30, -RZ, R5.H0_H0 ;  /* 0x20000005ff1e7230 */ /* 0x000fe40000004100 */
[----:B------:R-:W-:Y:S01]  /*30f0*/  IMAD R36, R31, UR6, RZ ;  /* 0x000000061f247c24 */ /* 0x000fe2000f8e02ff */
[----:B------:R-:W-:Y:S02]  /*3100*/  ISETP.LT.OR P5, PT, R33, 0x1, !P1 ;  /* 0x000000012100780c */ /* 0x000fe40004fa1670 */
[----:B------:R-:W-:Y:S01]  /*3110*/  FMUL R5, R30, R9 ;  /* 0x000000091e057220 */ /* 0x000fe20000400000 */
[----:B------:R-:W-:-:S04]  /*3120*/  IMAD.WIDE.U32 R30, R37, UR6, R26 ;  /* 0x00000006251e7c25 */ /* 0x000fc8000f8e001a */
[----:B------:R-:W-:Y:S01]  /*3130*/  FFMA R5, R140, R8, R5 ;  /* 0x000000088c057223 */ /* 0x000fe20000000005 */
[----:B------:R-:W-:Y:S01]  /*3140*/  IMAD R37, R37, UR7, R36 ;  /* 0x0000000725257c24 */ /* 0x000fe2000f8e0224 */
[----:B------:R-:W-:-:S03]  /*3150*/  IADD3 R30, P4, R30, UR10, RZ ;  /* 0x0000000a1e1e7c10 */ /* 0x000fc6000ff9e0ff */
[----:B------:R-:W-:Y:S02]  /*3160*/  F2FP.SATFINITE.E4M3.F32.PACK_AB_MERGE_C R39, RZ, R5, RZ ;  /* 0x00000005ff27723e */ /* 0x000fe400048070ff */
[----:B------:R-:W-:Y:S02]  /*3170*/  IADD3.X R31, R31, UR11, R37, P4, !PT ;  /* 0x0000000b1f1f7c10 */ /* 0x000fe4000a7fe425 */
[----:B------:R-:W-:Y:S01]  /*3180*/  PRMT R5, RZ, 0x7610, R5 ;  /* 0x00007610ff057816 */ /* 0x000fe20000000005 */
[----:B------:R1:W-:Y:S01]  /*3190*/  @!P2 STG.E.U8 desc[UR18][R14.64+0x1], R39 ;  /* 0x000001270e00a986 */ /* 0x0003e2000c101112 */
[----:B------:R-:W-:Y:S05]  /*31a0*/  @P5 BRA `(.L_x_38) ;  /* 0x0000000000045947 */ /* 0x000fea0003800000 */
[----:B------:R3:W5:Y:S02]  /*31b0*/  LDG.E.U8 R5, desc[UR18][R30.64] ;  /* 0x000000121e057981 */ /* 0x000764000c1e1100 */
.L_x_38:
[----:B------:R-:W-:Y:S05]  /*31c0*/  BSYNC B1 ;  /* 0x0000000000017941 */ /* 0x000fea0003800000 */
.L_x_37:
[----:B-----5:R-:W-:Y:S01]  /*31d0*/  LOP3.LUT R5, R5, 0xff, RZ, 0xc0, !PT ;  /* 0x000000ff05057812 */ /* 0x020fe200078ec0ff */
[----:B------:R-:W-:Y:S01]  /*31e0*/  BSSY B1, `(.L_x_39) ;  /* 0x000000b000017945 */ /* 0x000fe20003800000 */
[----:B------:R-:W-:Y:S02]  /*31f0*/  ISETP.LT.OR P2, PT, R33, 0x2, !P1 ;  /* 0x000000022100780c */ /* 0x000fe40004f41670 */
[----:B------:R-:W-:-:S05]  /*3200*/  F2FP.F16.E4M3.UNPACK_B R5, R5 ;  /* 0x00000005ff05723e */ /* 0x000fca00020006ff */
[----:B------:R-:W-:Y:S01]  /*3210*/  HADD2.F32 R36, -RZ, R5.H0_H0 ;  /* 0x20000005ff247230 */ /* 0x000fe20000004100 */
[----:B------:R-:W-:-:S04]  /*3220*/  PRMT R5, RZ, 0x7610, R5 ;  /* 0x00007610ff057816 */ /* 0x000fc80000000005 */
[----:B------:R-:W-:-:S04]  /*3230*/  FMUL R36, R36, R9 ;  /* 0x0000000924247220 */ /* 0x000fc80000400000 */
[----:B------:R-:W-:-:S05]  /*3240*/  FFMA R36, R143, R8, R36 ;  /* 0x000000088f247223 */ /* 0x000fca0000000024 */
[----:B------:R-:W-:-:S05]  /*3250*/  F2FP.SATFINITE.E4M3.F32.PACK_AB_MERGE_C R37, RZ, R36, RZ ;  /* 0x00000024ff25723e */ /* 0x000fca00048070ff */
[----:B------:R4:W-:Y:S01]  /*3260*/  @!P5 STG.E.U8 desc[UR18][R12.64], R37 ;  /* 0x000000250c00d986 */ /* 0x0009e2000c101112 */
[----:B------:R-:W-:Y:S05]  /*3270*/  @P2 BRA `(.L_x_40) ;  /* 0x0000000000042947 */ /* 0x000fea0003800000 */
[----:B------:R0:W5:Y:S02]  /*3280*/  LDG.E.U8 R5, desc[UR18][R30.64+0x1] ;  /* 0x000001121e057981 */ /* 0x000164000c1e1100 */
.L_x_40:
[----:B------:R-:W-:Y:S05]  /*3290*/  BSYNC B1 ;  /* 0x0000000000017941 */ /* 0x000fea0003800000 */
.L_x_39:
[----:B-----5:R-:W-:Y:S01]  /*32a0*/  LOP3.LUT R5, R5, 0xff, RZ, 0xc0, !PT ;  /* 0x000000ff05057812 */ /* 0x020fe200078ec0ff */
[----:B------:R-:W-:Y:S01]  /*32b0*/  BSSY B1, `(.L_x_41) ;  /* 0x000000b000017945 */ /* 0x000fe20003800000 */
[----:B------:R-:W-:Y:S02]  /*32c0*/  ISETP.LT.OR P4, PT, R33, 0x9, !P0 ;  /* 0x000000092100780c */ /* 0x000fe40004781670 */
[----:B------:R-:W-:-:S05]  /*32d0*/  F2FP.F16.E4M3.UNPACK_B R5, R5 ;  /* 0x00000005ff05723e */ /* 0x000fca00020006ff */
[----:B------:R-:W-:-:S05]  /*32e0*/  HADD2.F32 R36, -RZ, R5.H0_H0 ;  /* 0x20000005ff247230 */ /* 0x000fca0000004100 */
[----:B------:R-:W-:-:S04]  /*32f0*/  FMUL R5, R36, R9 ;  /* 0x0000000924057220 */ /* 0x000fc80000400000 */
[----:B------:R-:W-:-:S05]  /*3300*/  FFMA R5, R138, R8, R5 ;  /* 0x000000088a057223 */ /* 0x000fca0000000005 */
[----:B----4-:R-:W-:Y:S02]  /*3310*/  F2FP.SATFINITE.E4M3.F32.PACK_AB_MERGE_C R37, RZ, R5, RZ ;  /* 0x00000005ff25723e */ /* 0x010fe400048070ff */
[----:B------:R-:W-:-:S03]  /*3320*/  PRMT R5, RZ, 0x7610, R5 ;  /* 0x00007610ff057816 */ /* 0x000fc60000000005 */
[----:B------:R4:W-:Y:S01]  /*3330*/  @!P2 STG.E.U8 desc[UR18][R12.64+0x1], R37 ;  /* 0x000001250c00a986 */ /* 0x0009e2000c101112 */
[----:B------:R-:W-:Y:S05]  /*3340*/  @P4 BRA `(.L_x_42) ;  /* 0x0000000000044947 */ /* 0x000fea0003800000 */
[----:B------:R0:W5:Y:S02]  /*3350*/  LDG.E.U8 R5, desc[UR18][R28.64+0x8] ;  /* 0x000008121c057981 */ /* 0x000164000c1e1100 */
.L_x_42:
[----:B------:R-:W-:Y:S05]  /*3360*/  BSYNC B1 ;  /* 0x0000000000017941 */ /* 0x000fea0003800000 */
.L_x_41:
        /* <DEDUP_REMOVED lines=8> */
[----:B----4-:R-:W-:-:S05]  /*33f0*/  F2FP.SATFINITE.E4M3.F32.PACK_AB_MERGE_C R37, RZ, R36, RZ ;  /* 0x00000024ff25723e */ /* 0x010fca00048070ff */
[----:B------:R4:W-:Y:S01]  /*3400*/  @!P4 STG.E.U8 desc[UR18][R14.64+0x8], R37 ;  /* 0x000008250e00c986 */ /* 0x0009e2000c101112 */
[----:B------:R-:W-:Y:S05]  /*3410*/  @P2 BRA `(.L_x_44) ;  /* 0x0000000000042947 */ /* 0x000fea0003800000 */
[----:B------:R0:W5:Y:S02]  /*3420*/  LDG.E.U8 R5, desc[UR18][R28.64+0x9] ;  /* 0x000009121c057981 */ /* 0x000164000c1e1100 */
.L_x_44:
[----:B------:R-:W-:Y:S05]  /*3430*/  BSYNC B1 ;  /* 0x0000000000017941 */ /* 0x000fea0003800000 */
.L_x_43:
        /* <DEDUP_REMOVED lines=12> */
.L_x_46:
[----:B------:R-:W-:Y:S05]  /*3500*/  BSYNC B1 ;  /* 0x0000000000017941 */ /* 0x000fea0003800000 */
.L_x_45:
        /* <DEDUP_REMOVED lines=12> */
.L_x_48:
[----:B------:R-:W-:Y:S05]  /*35d0*/  BSYNC B1 ;  /* 0x0000000000017941 */ /* 0x000fea0003800000 */
.L_x_47:
        /* <DEDUP_REMOVED lines=12> */
.L_x_50:
[----:B------:R-:W-:Y:S05]  /*36a0*/  BSYNC B1 ;  /* 0x0000000000017941 */ /* 0x000fea0003800000 */
.L_x_49:
        /* <DEDUP_REMOVED lines=12> */
.L_x_52:
[----:B------:R-:W-:Y:S05]  /*3770*/  BSYNC B1 ;  /* 0x0000000000017941 */ /* 0x000fea0003800000 */
.L_x_51:
        /* <DEDUP_REMOVED lines=12> */
.L_x_54:
[----:B------:R-:W-:Y:S05]  /*3840*/  BSYNC B1 ;  /* 0x0000000000017941 */ /* 0x000fea0003800000 */
.L_x_53:
        /* <DEDUP_REMOVED lines=12> */
.L_x_56:
[----:B------:R-:W-:Y:S05]  /*3910*/  BSYNC B1 ;  /* 0x0000000000017941 */ /* 0x000fea0003800000 */
.L_x_55:
        /* <DEDUP_REMOVED lines=12> */
.L_x_58:
[----:B------:R-:W-:Y:S05]  /*39e0*/  BSYNC B1 ;  /* 0x0000000000017941 */ /* 0x000fea0003800000 */
.L_x_57:
        /* <DEDUP_REMOVED lines=12> */
.L_x_60:
[----:B------:R-:W-:Y:S05]  /*3ab0*/  BSYNC B1 ;  /* 0x0000000000017941 */ /* 0x000fea0003800000 */
.L_x_59:
        /* <DEDUP_REMOVED lines=12> */
.L_x_62:
[----:B------:R-:W-:Y:S05]  /*3b80*/  BSYNC B1 ;  /* 0x0000000000017941 */ /* 0x000fea0003800000 */
.L_x_61:
        /* <DEDUP_REMOVED lines=12> */
.L_x_64:
[----:B------:R-:W-:Y:S05]  /*3c50*/  BSYNC B1 ;  /* 0x0000000000017941 */ /* 0x000fea0003800000 */
.L_x_63:
        /* <DEDUP_REMOVED lines=12> */
.L_x_66:
[----:B------:R-:W-:Y:S05]  /*3d20*/  BSYNC B1 ;  /* 0x0000000000017941 */ /* 0x000fea0003800000 */
.L_x_65:
        /* <DEDUP_REMOVED lines=12> */
.L_x_68:
[----:B------:R-:W-:Y:S05]  /*3df0*/  BSYNC B1 ;  /* 0x0000000000017941 */ /* 0x000fea0003800000 */
.L_x_67:
        /* <DEDUP_REMOVED lines=12> */
.L_x_70:
[----:B------:R-:W-:Y:S05]  /*3ec0*/  BSYNC B1 ;  /* 0x0000000000017941 */ /* 0x000fea0003800000 */
.L_x_69:
        /* <DEDUP_REMOVED lines=12> */
.L_x_72:
[----:B------:R-:W-:Y:S05]  /*3f90*/  BSYNC B1 ;  /* 0x0000000000017941 */ /* 0x000fea0003800000 */
.L_x_71:
        /* <DEDUP_REMOVED lines=12> */
.L_x_74:
[----:B------:R-:W-:Y:S05]  /*4060*/  BSYNC B1 ;  /* 0x0000000000017941 */ /* 0x000fea0003800000 */
.L_x_73:
        /* <DEDUP_REMOVED lines=12> */
.L_x_76:
[----:B------:R-:W-:Y:S05]  /*4130*/  BSYNC B1 ;  /* 0x0000000000017941 */ /* 0x000fea0003800000 */
.L_x_75:
        /* <DEDUP_REMOVED lines=12> */
.L_x_78:
[----:B------:R-:W-:Y:S05]  /*4200*/  BSYNC B1 ;  /* 0x0000000000017941 */ /* 0x000fea0003800000 */
.L_x_77:
        /* <DEDUP_REMOVED lines=12> */
.L_x_80:
[----:B------:R-:W-:Y:S05]  /*42d0*/  BSYNC B1 ;  /* 0x0000000000017941 */ /* 0x000fea0003800000 */
.L_x_79:
        /* <DEDUP_REMOVED lines=12> */
.L_x_82:
[----:B------:R-:W-:Y:S05]  /*43a0*/  BSYNC B1 ;  /* 0x0000000000017941 */ /* 0x000fea0003800000 */
.L_x_81:
        /* <DEDUP_REMOVED lines=12> */
.L_x_84:
[----:B------:R-:W-:Y:S05]  /*4470*/  BSYNC B1 ;  /* 0x0000000000017941 */ /* 0x000fea0003800000 */
.L_x_83:
        /* <DEDUP_REMOVED lines=12> */
.L_x_86:
[----:B------:R-:W-:Y:S05]  /*4540*/  BSYNC B1 ;  /* 0x0000000000017941 */ /* 0x000fea0003800000 */
.L_x_85:
        /* <DEDUP_REMOVED lines=12> */
.L_x_88:
[----:B------:R-:W-:Y:S05]  /*4610*/  BSYNC B1 ;  /* 0x0000000000017941 */ /* 0x000fea0003800000 */
.L_x_87:
        /* <DEDUP_REMOVED lines=12> */
.L_x_90:
[----:B------:R-:W-:Y:S05]  /*46e0*/  BSYNC B1 ;  /* 0x0000000000017941 */ /* 0x000fea0003800000 */
.L_x_89:
        /* <DEDUP_REMOVED lines=12> */
.L_x_92:
[----:B------:R-:W-:Y:S05]  /*47b0*/  BSYNC B1 ;  /* 0x0000000000017941 */ /* 0x000fea0003800000 */
.L_x_91:
[----:B-----5:R-:W-:Y:S01]  /*47c0*/  LOP3.LUT R5, R5, 0xff, RZ, 0xc0, !PT ;  /* 0x000000ff05057812 */ /* 0x020fe200078ec0ff */
[----:B------:R-:W-:Y:S01]  /*47d0*/  BSSY B1, `(.L_x_93) ;  /* 0x000000b000017945 */ /* 0x000fe20003800000 */
[----:B------:R-:W-:Y:S02]  /*47e0*/  ISETP.LT.OR P2, PT, R33, 0x39, !P1 ;  /* 0x000000392100780c */ /* 0x000fe40004f41670 */
[----:B------:R-:W-:-:S05]  /*47f0*/  F2FP.F16.E4M3.UNPACK_B R5, R5 ;  /* 0x00000005ff05723e */ /* 0x000fca00020006ff */
[----:B0-2---:R-:W-:-:S05]  /*4800*/  HADD2.F32 R28, -RZ, R5.H0_H0 ;  /* 0x20000005ff1c7230 */ /* 0x005fca0000004100 */
[----:B------:R-:W-:-:S04]  /*4810*/  FMUL R5, R28, R9 ;  /* 0x000000091c057220 */ /* 0x000fc80000400000 */
[----:B------:R-:W-:-:S05]  /*4820*/  FFMA R5, R112, R8, R5 ;  /* 0x0000000870057223 */ /* 0x000fca0000000005 */
[----:B------:R-:W-:Y:S02]  /*4830*/  F2FP.SATFINITE.E4M3.F32.PACK_AB_MERGE_C R29, RZ, R5, RZ ;  /* 0x00000005ff1d723e */ /* 0x000fe400048070ff */
[----:B------:R-:W-:-:S03]  /*4840*/  PRMT R5, RZ, 0x7610, R5 ;  /* 0x00007610ff057816 */ /* 0x000fc60000000005 */
[----:B------:R0:W-:Y:S01]  /*4850*/  @!P0 STG.E.U8 desc[UR18][R14.64+0x39], R29 ;  /* 0x0000391d0e008986 */ /* 0x0001e2000c101112 */
[----:B------:R-:W-:Y:S05]  /*4860*/  @P2 BRA `(.L_x_94) ;  /* 0x0000000000042947 */ /* 0x000fea0003800000 */
[----:B------:R2:W5:Y:S02]  /*4870*/  LDG.E.U8 R5, desc[UR18][R30.64+0x38] ;  /* 0x000038121e057981 */ /* 0x000564000c1e1100 */
.L_x_94:
[----:B------:R-:W-:Y:S05]  /*4880*/  BSYNC B1 ;  /* 0x0000000000017941 */ /* 0x000fea0003800000 */
.L_x_93:
[----:B-----5:R-:W-:Y:S01]  /*4890*/  LOP3.LUT R5, R5, 0xff, RZ, 0xc0, !PT ;  /* 0x000000ff05057812 */ /* 0x020fe200078ec0ff */
[----:B------:R-:W-:Y:S01]  /*48a0*/  BSSY B1, `(.L_x_95) ;  /* 0x000000b000017945 */ /* 0x000fe20003800000 */
[----:B------:R-:W-:Y:S02]  /*48b0*/  ISETP.LT.OR P1, PT, R33, 0x3a, !P1 ;  /* 0x0000003a2100780c */ /* 0x000fe40004f21670 */
[----:B------:R-:W-:-:S05]  /*48c0*/  F2FP.F16.E4M3.UNPACK_B R5, R5 ;  /* 0x00000005ff05723e */ /* 0x000fca00020006ff */
[----:B01--4-:R-:W-:Y:S01]  /*48d0*/  HADD2.F32 R14, -RZ, R5.H0_H0 ;  /* 0x20000005ff0e7230 */ /* 0x013fe20000004100 */
[----:B------:R-:W-:-:S04]  /*48e0*/  PRMT R5, RZ, 0x7610, R5 ;  /* 0x00007610ff057816 */ /* 0x000fc80000000005 */
[----:B------:R-:W-:-:S04]  /*48f0*/  FMUL R14, R14, R9 ;  /* 0x000000090e0e7220 */ /* 0x000fc80000400000 */
[----:B------:R-:W-:-:S05]  /*4900*/  FFMA R14, R115, R8, R14 ;  /* 0x00000008730e7223 */ /* 0x000fca000000000e */
[----:B------:R-:W-:-:S05]  /*4910*/  F2FP.SATFINITE.E4M3.F32.PACK_AB_MERGE_C R15, RZ, R14, RZ ;  /* 0x0000000eff0f723e */ /* 0x000fca00048070ff */
[----:B------:R0:W-:Y:S01]  /*4920*/  @!P2 STG.E.U8 desc[UR18][R12.64+0x38], R15 ;  /* 0x0000380f0c00a986 */ /* 0x0001e2000c101112 */
[----:B------:R-:W-:Y:S05]  /*4930*/  @P1 BRA `(.L_x_96) ;  /* 0x0000000000041947 */ /* 0x000fea0003800000 */
[----:B------:R1:W5:Y:S02]  /*4940*/  LDG.E.U8 R5, desc[UR18][R30.64+0x39] ;  /* 0x000039121e057981 */ /* 0x000364000c1e1100 */
.L_x_96:
[----:B------:R-:W-:Y:S05]  /*4950*/  BSYNC B1 ;  /* 0x0000000000017941 */ /* 0x000fea0003800000 */
.L_x_95:
[----:B-----5:R-:W-:Y:S01]  /*4960*/  LOP3.LUT R5, R5, 0xff, RZ, 0xc0, !PT ;  /* 0x000000ff05057812 */ /* 0x020fe200078ec0ff */
[----:B------:R-:W-:Y:S01]  /*4970*/  BSSY B1, `(.L_x_97) ;  /* 0x0000013000017945 */ /* 0x000fe20003800000 */
[----:B------:R-:W-:Y:S02]  /*4980*/  IADD3 R29, P0, R35, 0x80, RZ ;  /* 0x00000080231d7810 */ /* 0x000fe40007f1e0ff */
[----:B------:R-:W-:-:S03]  /*4990*/  F2FP.F16.E4M3.UNPACK_B R5, R5 ;  /* 0x00000005ff05723e */ /* 0x000fc600020006ff */
[----:B0-----:R-:W-:Y:S01]  /*49a0*/  IMAD.X R15, RZ, RZ, R25, P0 ;  /* 0x000000ffff0f7224 */ /* 0x001fe200000e0619 */
        /* <DEDUP_REMOVED lines=9> */
[----:B-123--:R-:W-:Y:S02]  /*4a40*/  F2FP.SATFINITE.E4M3.F32.PACK_AB_MERGE_C R31, RZ, R5, RZ ;  /* 0x00000005ff1f723e */ /* 0x00efe400048070ff */
[----:B------:R-:W-:Y:S02]  /*4a50*/  IADD3.X R15, R15, UR11, R29, P2, !PT ;  /* 0x0000000b0f0f7c10 */ /* 0x000fe400097fe41d */
[----:B------:R-:W-:Y:S01]  /*4a60*/  PRMT R5, RZ, 0x7610, R5 ;  /* 0x00007610ff057816 */ /* 0x000fe20000000005 */
[----:B------:R0:W-:Y:S01]  /*4a70*/  @!P1 STG.E.U8 desc[UR18][R12.64+0x39], R31 ;  /* 0x0000391f0c009986 */ /* 0x0001e2000c101112 */
[----:B------:R-:W-:Y:S05]  /*4a80*/  @P4 BRA `(.L_x_98) ;  /* 0x0000000000044947 */ /* 0x000fea0003800000 */
[----:B------:R1:W5:Y:S02]  /*4a90*/  LDG.E.U8 R5, desc[UR18][R14.64] ;  /* 0x000000120e057981 */ /* 0x000364000c1e1100 */
.L_x_98:
[----:B------:R-:W-:Y:S05]  /*4aa0*/  BSYNC B1 ;  /* 0x0000000000017941 */ /* 0x000fea0003800000 */
.L_x_97:
[----:B-----5:R-:W-:Y:S01]  /*4ab0*/  LOP3.LUT R5, R5, 0xff, RZ, 0xc0, !PT ;  /* 0x000000ff05057812 */ /* 0x020fe200078ec0ff */
[----:B------:R-:W-:Y:S01]  /*4ac0*/  BSSY B1, `(.L_x_99) ;  /* 0x000000b000017945 */ /* 0x000fe20003800000 */
[----:B------:R-:W-:Y:S02]  /*4ad0*/  ISETP.LT.OR P2, PT, R33, 0x2, !P0 ;  /* 0x000000022100780c */ /* 0x000fe40004741670 */
[----:B------:R-:W-:-:S05]  /*4ae0*/  F2FP.F16.E4M3.UNPACK_B R5, R5 ;  /* 0x00000005ff05723e */ /* 0x000fca00020006ff */
[----:B0-----:R-:W-:Y:S01]  /*4af0*/  HADD2.F32 R12, -RZ, R5.H0_H0 ;  /* 0x20000005ff0c7230 */ /* 0x001fe20000004100 */
[----:B------:R-:W-:-:S04]  /*4b00*/  PRMT R5, RZ, 0x7610, R5 ;  /* 0x00007610ff057816 */ /* 0x000fc80000000005 */
[----:B------:R-:W-:-:S04]  /*4b10*/  FMUL R12, R12, R9 ;  /* 0x000000090c0c7220 */ /* 0x000fc80000400000 */
[----:B------:R-:W-:-:S05]  /*4b20*/  FFMA R12, R113, R8, R12 ;  /* 0x00000008710c7223 */ /* 0x000fca000000000c */
[----:B------:R-:W-:-:S05]  /*4b30*/  F2FP.SATFINITE.E4M3.F32.PACK_AB_MERGE_C R13, RZ, R12, RZ ;  /* 0x0000000cff0d723e */ /* 0x000fca00048070ff */
[----:B------:R0:W-:Y:S01]  /*4b40*/  @!P4 STG.E.U8 desc[UR18][R10.64], R13 ;  /* 0x0000000d0a00c986 */ /* 0x0001e2000c101112 */
[----:B------:R-:W-:Y:S05]  /*4b50*/  @P2 BRA `(.L_x_100) ;  /* 0x0000000000042947 */ /* 0x000fea0003800000 */
[----:B------:R2:W5:Y:S02]  /*4b60*/  LDG.E.U8 R5, desc[UR18][R14.64+0x1] ;  /* 0x000001120e057981 */ /* 0x000564000c1e1100 */
.L_x_100:
[----:B------:R-:W-:Y:S05]  /*4b70*/  BSYNC B1 ;  /* 0x0000000000017941 */ /* 0x000fea0003800000 */
.L_x_99:
[----:B-----5:R-:W-:Y:S01]  /*4b80*/  LOP3.LUT R5, R5, 0xff, RZ, 0xc0, !PT ;  /* 0x000000ff05057812 */ /* 0x020fe200078ec0ff */
[----:B------:R-:W-:Y:S01]  /*4b90*/  BSSY B1, `(.L_x_101) ;  /* 0x0000013000017945 */ /* 0x000fe20003800000 */
[----:B------:R-:W-:Y:S02]  /*4ba0*/  IADD3 R35, P1, R35, 0x88, RZ ;  /* 0x0000008823237810 */ /* 0x000fe40007f3e0ff */
[----:B------:R-:W-:-:S03]  /*4bb0*/  F2FP.F16.E4M3.UNPACK_B R5, R5 ;  /* 0x00000005ff05723e */ /* 0x000fc600020006ff */
[----:B------:R-:W-:Y:S01]  /*4bc0*/  IMAD.X R24, RZ, RZ, R25, P1 ;  /* 0x000000ffff187224 */ /* 0x000fe200008e0619 */
[----:B------:R-:W-:Y:S01]  /*4bd0*/  ISETP.GE.AND P1, PT, R34, 0x89, PT ;  /* 0x000000892200780c */ /* 0x000fe20003f26270 */
[----:B------:R-:W-:Y:S02]  /*4be0*/  HADD2.F32 R12, -RZ, R5.H0_H0 ;  /* 0x20000005ff0c7230 */ /* 0x000fe40000004100 */
[----:B------:R-:W-:Y:S01]  /*4bf0*/  IMAD R24, R24, UR6, RZ ;  /* 0x0000000618187c24 */ /* 0x000fe2000f8e02ff */
[----:B------:R-:W-:Y:S01]  /*4c00*/  ISETP.LT.OR P5, PT, R33, 0x1, !P1 ;  /* 0x000000012100780c */ /* 0x000fe20004fa1670 */
[----:B------:R-:W-:-:S04]  /*4c10*/  IMAD.WIDE.U32 R26, R35, UR6, R26 ;  /* 0x00000006231a7c25 */ /* 0x000fc8000f8e001a */
[----:B------:R-:W-:Y:S01]  /*4c20*/  FMUL R5, R12, R9 ;  /* 0x000000090c057220 */ /* 0x000fe20000400000 */
[----:B------:R-:W-:-:S03]  /*4c30*/  IMAD R35, R35, UR7, R24 ;  /* 0x0000000723237c24 */ /* 0x000fc6000f8e0218 */
[----:B------:R-:W-:Y:S01]  /*4c40*/  FFMA R5, R108, R8, R5 ;  /* 0x000000086c057223 */ /* 0x000fe20000000005 */
[----:B------:R-:W-:-:S04]  /*4c50*/  IADD3 R12, P4, R26, UR10, RZ ;  /* 0x0000000a1a0c7c10 */ /* 0x000fc8000ff9e0ff */
[----:B------:R-:W-:Y:S02]  /*4c60*/  F2FP.SATFINITE.E4M3.F32.PACK_AB_MERGE_C R25, RZ, R5, RZ ;  /* 0x00000005ff19723e */ /* 0x000fe400048070ff */
[----:B0-----:R-:W-:Y:S02]  /*4c70*/  IADD3.X R13, R27, UR11, R35, P4, !PT ;  /* 0x0000000b1b0d7c10 */ /* 0x001fe4000a7fe423 */
[----:B------:R-:W-:Y:S01]  /*4c80*/  PRMT R5, RZ, 0x7610, R5 ;  /* 0x00007610ff057816 */ /* 0x000fe20000000005 */
[----:B------:R0:W-:Y:S01]  /*4c90*/  @!P2 STG.E.U8 desc[UR18][R10.64+0x1], R25 ;  /* 0x000001190a00a986 */ /* 0x0001e2000c101112 */
[----:B------:R-:W-:Y:S05]  /*4ca0*/  @P5 BRA `(.L_x_102) ;  /* 0x0000000000045947 */ /* 0x000fea0003800000 */
[----:B------:R3:W5:Y:S02]  /*4cb0*/  LDG.E.U8 R5, desc[UR18][R12.64] ;  /* 0x000000120c057981 */ /* 0x000764000c1e1100 */
.L_x_102:
[----:B------:R-:W-:Y:S05]  /*4cc0*/  BSYNC B1 ;  /* 0x0000000000017941 */ /* 0x000fea0003800000 */
.L_x_101:
        /* <DEDUP_REMOVED lines=8> */
[----:B0-----:R-:W-:-:S05]  /*4d50*/  F2FP.SATFINITE.E4M3.F32.PACK_AB_MERGE_C R25, RZ, R24, RZ ;  /* 0x00000018ff19723e */ /* 0x001fca00048070ff */
[----:B------:R0:W-:Y:S01]  /*4d60*/  @!P5 STG.E.U8 desc[UR18][R6.64], R25 ;  /* 0x000000190600d986 */ /* 0x0001e2000c101112 */
[----:B------:R-:W-:Y:S05]  /*4d70*/  @P2 BRA `(.L_x_104) ;  /* 0x0000000000042947 */ /* 0x000fea0003800000 */
[----:B------:R4:W5:Y:S02]  /*4d80*/  LDG.E.U8 R5, desc[UR18][R12.64+0x1] ;  /* 0x000001120c057981 */ /* 0x000964000c1e1100 */
.L_x_104:
[----:B------:R-:W-:Y:S05]  /*4d90*/  BSYNC B1 ;  /* 0x0000000000017941 */ /* 0x000fea0003800000 */
.L_x_103:
[----:B-----5:R-:W-:Y:S01]  /*4da0*/  LOP3.LUT R5, R5, 0xff, RZ, 0xc0, !PT ;  /* 0x000000ff05057812 */ /* 0x020fe200078ec0ff */
[----:B------:R-:W-:Y:S01]  /*4db0*/  BSSY B1, `(.L_x_105) ;  /* 0x000000b000017945 */ /* 0x000fe20003800000 */
[----:B------:R-:W-:Y:S02]  /*4dc0*/  ISETP.LT.OR P4, PT, R33, 0x9, !P0 ;  /* 0x000000092100780c */ /* 0x000fe40004781670 */
[----:B------:R-:W-:-:S05]  /*4dd0*/  F2FP.F16.E4M3.UNPACK_B R5, R5 ;  /* 0x00000005ff05723e */ /* 0x000fca00020006ff */
[----:B------:R-:W-:-:S05]  /*4de0*/  HADD2.F32 R24, -RZ, R5.H0_H0 ;  /* 0x20000005ff187230 */ /* 0x000fca0000004100 */
[----:B------:R-:W-:-:S04]  /*4df0*/  FMUL R5, R24, R9 ;  /* 0x0000000918057220 */ /* 0x000fc80000400000 */
[----:B------:R-:W-:-:S05]  /*4e00*/  FFMA R5, R106, R8, R5 ;  /* 0x000000086a057223 */ /* 0x000fca0000000005 */
[----:B0-----:R-:W-:Y:S02]  /*4e10*/  F2FP.SATFINITE.E4M3.F32.PACK_AB_MERGE_C R25, RZ, R5, RZ ;  /* 0x00000005ff19723e */ /* 0x001fe400048070ff */
[----:B------:R-:W-:-:S03]  /*4e20*/  PRMT R5, RZ, 0x7610, R5 ;  /* 0x00007610ff057816 */ /* 0x000fc60000000005 */
[----:B------:R0:W-:Y:S01]  /*4e30*/  @!P2 STG.E.U8 desc[UR18][R6.64+0x1], R25 ;  /* 0x000001190600a986 */ /* 0x0001e2000c101112 */
[----:B------:R-:W-:Y:S05]  /*4e40*/  @P4 BRA `(.L_x_106) ;  /* 0x0000000000044947 */ /* 0x000fea0003800000 */
[----:B------:R0:W5:Y:S02]  /*4e50*/  LDG.E.U8 R5, desc[UR18][R14.64+0x8] ;  /* 0x000008120e057981 */ /* 0x000164000c1e1100 */
.L_x_106:
[----:B------:R-:W-:Y:S05]  /*4e60*/  BSYNC B1 ;  /* 0x0000000000017941 */ /* 0x000fea0003800000 */
.L_x_105:
        /* <DEDUP_REMOVED lines=12> */
.L_x_108:
[----:B------:R-:W-:Y:S05]  /*4f30*/  BSYNC B1 ;  /* 0x0000000000017941 */ /* 0x000fea0003800000 */
.L_x_107:
        /* <DEDUP_REMOVED lines=12> */
.L_x_110:
[----:B------:R-:W-:Y:S05]  /*5000*/  BSYNC B1 ;  /* 0x0000000000017941 */ /* 0x000fea0003800000 */
.L_x_109:
        /* <DEDUP_REMOVED lines=12> */
.L_x_112:
[----:B------:R-:W-:Y:S05]  /*50d0*/  BSYNC B1 ;  /* 0x0000000000017941 */ /* 0x000fea0003800000 */
.L_x_111:
        /* <DEDUP_REMOVED lines=12> */
.L_x_114:
[----:B------:R-:W-:Y:S05]  /*51a0*/  BSYNC B1 ;  /* 0x0000000000017941 */ /* 0x000fea0003800000 */
.L_x_113:
        /* <DEDUP_REMOVED lines=12> */
.L_x_116:
[----:B------:R-:W-:Y:S05]  /*5270*/  BSYNC B1 ;  /* 0x0000000000017941 */ /* 0x000fea0003800000 */
.L_x_115:
        /* <DEDUP_REMOVED lines=12> */
.L_x_118:
[----:B------:R-:W-:Y:S05]  /*5340*/  BSYNC B1 ;  /* 0x0000000000017941 */ /* 0x000fea0003800000 */
.L_x_117:
        /* <DEDUP_REMOVED lines=12> */
.L_x_120:
[----:B------:R-:W-:Y:S05]  /*5410*/  BSYNC B1 ;  /* 0x0000000000017941 */ /* 0x000fea0003800000 */
.L_x_119:
        /* <DEDUP_REMOVED lines=12> */
.L_x_122:
[----:B------:R-:W-:Y:S05]  /*54e0*/  BSYNC B1 ;  /* 0x0000000000017941 */ /* 0x000fea0003800000 */
.L_x_121:
        /* <DEDUP_REMOVED lines=12> */
.L_x_124:
[----:B------:R-:W-:Y:S05]  /*55b0*/  BSYNC B1 ;  /* 0x0000000000017941 */ /* 0x000fea0003800000 */
.L_x_123:
        /* <DEDUP_REMOVED lines=12> */
.L_x_126:
[----:B------:R-:W-:Y:S05]  /*5680*/  BSYNC B1 ;  /* 0x0000000000017941 */ /* 0x000fea0003800000 */
.L_x_125:
        /* <DEDUP_REMOVED lines=12> */
.L_x_128:
[----:B------:R-:W-:Y:S05]  /*5750*/  BSYNC B1 ;  /* 0x0000000000017941 */ /* 0x000fea0003800000 */
.L_x_127:
        /* <DEDUP_REMOVED lines=12> */
.L_x_130:
[----:B------:R-:W-:Y:S05]  /*5820*/  BSYNC B1 ;  /* 0x0000000000017941 */ /* 0x000fea0003800000 */
.L_x_129:
        /* <DEDUP_REMOVED lines=12> */
.L_x_132:
[----:B------:R-:W-:Y:S05]  /*58f0*/  BSYNC B1 ;  /* 0x0000000000017941 */ /* 0x000fea0003800000 */
.L_x_131:
        /* <DEDUP_REMOVED lines=12> */
.L_x_134:
[----:B------:R-:W-:Y:S05]  /*59c0*/  BSYNC B1 ;  /* 0x0000000000017941 */ /* 0x000fea0003800000 */
.L_x_133:
        /* <DEDUP_REMOVED lines=12> */
.L_x_136:
[----:B------:R-:W-:Y:S05]  /*5a90*/  BSYNC B1 ;  /* 0x0000000000017941 */ /* 0x000fea0003800000 */
.L_x_135:
        /* <DEDUP_REMOVED lines=12> */
.L_x_138:
[----:B------:R-:W-:Y:S05]  /*5b60*/  BSYNC B1 ;  /* 0x0000000000017941 */ /* 0x000fea0003800000 */
.L_x_137:
        /* <DEDUP_REMOVED lines=12> */
.L_x_140:
[----:B------:R-:W-:Y:S05]  /*5c30*/  BSYNC B1 ;  /* 0x0000000000017941 */ /* 0x000fea0003800000 */
.L_x_139:
        /* <DEDUP_REMOVED lines=12> */
.L_x_142:
[----:B------:R-:W-:Y:S05]  /*5d00*/  BSYNC B1 ;  /* 0x0000000000017941 */ /* 0x000fea0003800000 */
.L_x_141:
        /* <DEDUP_REMOVED lines=12> */
.L_x_144:
[----:B------:R-:W-:Y:S05]  /*5dd0*/  BSYNC B1 ;  /* 0x0000000000017941 */ /* 0x000fea0003800000 */
.L_x_143:
        /* <DEDUP_REMOVED lines=12> */
.L_x_146:
[----:B------:R-:W-:Y:S05]  /*5ea0*/  BSYNC B1 ;  /* 0x0000000000017941 */ /* 0x000fea0003800000 */
.L_x_145:
        /* <DEDUP_REMOVED lines=12> */
.L_x_148:
[----:B------:R-:W-:Y:S05]  /*5f70*/  BSYNC B1 ;  /* 0x0000000000017941 */ /* 0x000fea0003800000 */
.L_x_147:
        /* <DEDUP_REMOVED lines=12> */
.L_x_150:
[----:B------:R-:W-:Y:S05]  /*6040*/  BSYNC B1 ;  /* 0x0000000000017941 */ /* 0x000fea0003800000 */
.L_x_149:
        /* <DEDUP_REMOVED lines=12> */
.L_x_152:
[----:B------:R-:W-:Y:S05]  /*6110*/  BSYNC B1 ;  /* 0x0000000000017941 */ /* 0x000fea0003800000 */
.L_x_151:
        /* <DEDUP_REMOVED lines=12> */
.L_x_154:
[----:B------:R-:W-:Y:S05]  /*61e0*/  BSYNC B1 ;  /* 0x0000000000017941 */ /* 0x000fea0003800000 */
.L_x_153:
        /* <DEDUP_REMOVED lines=12> */
.L_x_156:
[----:B------:R-:W-:Y:S05]  /*62b0*/  BSYNC B1 ;  /* 0x0000000000017941 */ /* 0x000fea0003800000 */
.L_x_155:
[----:B-----5:R-:W-:Y:S01]  /*62c0*/  LOP3.LUT R5, R5, 0xff, RZ, 0xc0, !PT ;  /* 0x000000ff05057812 */ /* 0x020fe200078ec0ff */
[----:B------:R-:W-:Y:S01]  /*62d0*/  BSSY B1, `(.L_x_157) ;  /* 0x000000b000017945 */ /* 0x000fe20003800000 */
[----:B------:R-:W-:Y:S02]  /*62e0*/  ISETP.LT.OR P2, PT, R33, 0x39, !P1 ;  /* 0x000000392100780c */ /* 0x000fe40004f41670 */
[----:B------:R-:W-:-:S05]  /*62f0*/  F2FP.F16.E4M3.UNPACK_B R5, R5 ;  /* 0x00000005ff05723e */ /* 0x000fca00020006ff */
[----:B012---:R-:W-:-:S05]  /*6300*/  HADD2.F32 R14, -RZ, R5.H0_H0 ;  /* 0x20000005ff0e7230 */ /* 0x007fca0000004100 */
[----:B------:R-:W-:-:S04]  /*6310*/  FMUL R5, R14, R9 ;  /* 0x000000090e057220 */ /* 0x000fc80000400000 */
[----:B------:R-:W-:-:S05]  /*6320*/  FFMA R5, R16, R8, R5 ;  /* 0x0000000810057223 */ /* 0x000fca0000000005 */
[----:B------:R-:W-:Y:S02]  /*6330*/  F2FP.SATFINITE.E4M3.F32.PACK_AB_MERGE_C R15, RZ, R5, RZ ;  /* 0x00000005ff0f723e */ /* 0x000fe400048070ff */
[----:B------:R-:W-:-:S03]  /*6340*/  PRMT R5, RZ, 0x7610, R5 ;  /* 0x00007610ff057816 */ /* 0x000fc60000000005 */
[----:B------:R0:W-:Y:S01]  /*6350*/  @!P0 STG.E.U8 desc[UR18][R10.64+0x39], R15 ;  /* 0x0000390f0a008986 */ /* 0x0001e2000c101112 */
[----:B------:R-:W-:Y:S05]  /*6360*/  @P2 BRA `(.L_x_158) ;  /* 0x0000000000042947 */ /* 0x000fea0003800000 */
[----:B------:R1:W5:Y:S02]  /*6370*/  LDG.E.U8 R5, desc[UR18][R12.64+0x38] ;  /* 0x000038120c057981 */ /* 0x000364000c1e1100 */
.L_x_158:
[----:B------:R-:W-:Y:S05]  /*6380*/  BSYNC B1 ;  /* 0x0000000000017941 */ /* 0x000fea0003800000 */
.L_x_157:
        /* <DEDUP_REMOVED lines=12> */
.L_x_160:
[----:B------:R-:W-:Y:S05]  /*6450*/  BSYNC B1 ;  /* 0x0000000000017941 */ /* 0x000fea0003800000 */
.L_x_159:
[----:B------:R-:W-:Y:S05]  /*6460*/  @P1 BRA `(.L_x_161) ;  /* 0x0000001000301947 */ /* 0x000fea0003800000 */
[----:B-----5:R-:W-:-:S04]  /*6470*/  LOP3.LUT R5, R5, 0xff, RZ, 0xc0, !PT ;  /* 0x000000ff05057812 */ /* 0x020fc800078ec0ff */
[----:B------:R-:W-:-:S05]  /*6480*/  F2FP.F16.E4M3.UNPACK_B R5, R5 ;  /* 0x00000005ff05723e */ /* 0x000fca00020006ff */
[----:B------:R-:W-:-:S05]  /*6490*/  HADD2.F32 R10, -RZ, R5.H0_H0 ;  /* 0x20000005ff0a7230 */ /* 0x000fca0000004100 */
[----:B------:R-:W-:-:S04]  /*64a0*/  FMUL R5, R10, R9 ;  /* 0x000000090a057220 */ /* 0x000fc80000400000 */
[----:B------:R-:W-:-:S05]  /*64b0*/  FFMA R5, R18, R8, R5 ;  /* 0x0000000812057223 */ /* 0x000fca0000000005 */
[----:B------:R-:W-:-:S05]  /*64c0*/  F2FP.SATFINITE.E4M3.F32.PACK_AB_MERGE_C R5, RZ, R5, RZ ;  /* 0x00000005ff05723e */ /* 0x000fca00048070ff */
[----:B------:R0:W-:Y:S01]  /*64d0*/  STG.E.U8 desc[UR18][R6.64+0x39], R5 ;  /* 0x0000390506007986 */ /* 0x0001e2000c101112 */
[----:B------:R-:W-:Y:S05]  /*64e0*/  BRA `(.L_x_161) ;  /* 0x0000001000107947 */ /* 0x000fea0003800000 */
.L_x_32:
[C---:B------:R-:W-:Y:S01]  /*64f0*/  ISETP.GE.AND P0, PT, R34.reuse, 0x1, PT ;  /* 0x000000012200780c */ /* 0x040fe20003f06270 */
[-C--:B--2---:R-:W-:Y:S01]  /*6500*/  FMUL R145, R145, R8.reuse ;  /* 0x0000000891917220 */ /* 0x084fe20000400000 */
[----:B------:R-:W-:Y:S01]  /*6510*/  ISETP.GE.AND P2, PT, R34, 0x9, PT ;  /* 0x000000092200780c */ /* 0x000fe20003f46270 */
[-C--:B------:R-:W-:Y:S01]  /*6520*/  FMUL R140, R140, R8.reuse ;  /* 0x000000088c8c7220 */ /* 0x080fe20000400000 */
[----:B------:R-:W-:Y:S01]  /*6530*/  ISETP.LT.OR P1, PT, R33, 0x1, !P0 ;  /* 0x000000012100780c */ /* 0x000fe20004721670 */
[-C--:B------:R-:W-:Y:S01]  /*6540*/  FMUL R143, R143, R8.reuse ;  /* 0x000000088f8f7220 */ /* 0x080fe20000400000 */
[----:B------:R-:W-:Y:S01]  /*6550*/  F2FP.SATFINITE.E4M3.F32.PACK_AB_MERGE_C R145, RZ, R145, RZ ;  /* 0x00000091ff91723e */ /* 0x000fe200048070ff */
[-C--:B------:R-:W-:Y:S01]  /*6560*/  FMUL R138, R138, R8.reuse ;  /* 0x000000088a8a7220 */ /* 0x080fe20000400000 */
[----:B------:R-:W-:Y:S01]  /*6570*/  ISETP.LT.OR P4, PT, R33, 0x2, !P0 ;  /* 0x000000022100780c */ /* 0x000fe20004781670 */
[-C--:B------:R-:W-:Y:S01]  /*6580*/  FMUL R141, R141, R8.reuse ;  /* 0x000000088d8d7220 */ /* 0x080fe20000400000 */
[C---:B------:R-:W-:Y:S01]  /*6590*/  ISETP.LT.OR P5, PT, R33.reuse, 0x1, !P2 ;  /* 0x000000012100780c */ /* 0x040fe200057a1670 */
[-C--:B------:R-:W-:Y:S01]  /*65a0*/  FMUL R136, R136, R8.reuse ;  /* 0x0000000888887220 */ /* 0x080fe20000400000 */
[----:B------:R-:W-:Y:S01]  /*65b0*/  ISETP.LT.OR P6, PT, R33, 0x2, !P2 ;  /* 0x000000022100780c */ /* 0x000fe200057c1670 */
[----:B------:R-:W-:Y:S01]  /*65c0*/  FMUL R139, R139, R8 ;  /* 0x000000088b8b7220 */ /* 0x000fe20000400000 */
[----:B------:R-:W-:Y:S01]  /*65d0*/  F2FP.SATFINITE.E4M3.F32.PACK_AB_MERGE_C R5, RZ, R140, RZ ;  /* 0x0000008cff05723e */ /* 0x000fe200048070ff */
[-C--:B------:R-:W-:Y:S01]  /*65e0*/  FMUL R134, R134, R8.reuse ;  /* 0x0000000886867220 */ /* 0x080fe20000400000 */
[----:B------:R-:W-:Y:S01]  /*65f0*/  F2FP.SATFINITE.E4M3.F32.PACK_AB_MERGE_C R143, RZ, R143, RZ ;  /* 0x0000008fff8f723e */ /* 0x000fe200048070ff */
[----:B------:R-:W-:Y:S01]  /*6600*/  @!P1 STG.E.U8 desc[UR18][R14.64], R145 ;  /* 0x000000910e009986 */ /* 0x000fe2000c101112 */
[----:B------:R-:W-:Y:S01]  /*6610*/  ISETP.LT.OR P1, PT, R33, 0x9, !P0 ;  /* 0x000000092100780c */ /* 0x000fe20004721670 */
[----:B------:R-:W-:Y:S01]  /*6620*/  FMUL R137, R137, R8 ;  /* 0x0000000889897220 */ /* 0x000fe20000400000 */
[----:B------:R-:W-:Y:S01]  /*6630*/  F2FP.SATFINITE.E4M3.F32.PACK_AB_MERGE_C R25, RZ, R138, RZ ;  /* 0x0000008aff19723e */ /* 0x000fe200048070ff */
[----:B------:R0:W-:Y:S01]  /*6640*/  @!P4 STG.E.U8 desc[UR18][R14.64+0x1], R5 ;  /* 0x000001050e00c986 */ /* 0x0001e2000c101112 */
[----:B------:R-:W-:Y:S01]  /*6650*/  F2FP.SATFINITE.E4M3.F32.PACK_AB_MERGE_C R141, RZ, R141, RZ ;  /* 0x0000008dff8d723e */ /* 0x000fe200048070ff */
[-C--:B------:R-:W-:Y:S01]  /*6660*/  FMUL R132, R132, R8.reuse ;  /* 0x0000000884847220 */ /* 0x080fe20000400000 */
[C---:B------:R-:W-:Y:S01]  /*6670*/  ISETP.LT.OR P4, PT, R33.reuse, 0xa, !P0 ;  /* 0x0000000a2100780c */ /* 0x040fe20004781670 */
[----:B------:R-:W-:Y:S01]  /*6680*/  @!P5 STG.E.U8 desc[UR18][R12.64], R143 ;  /* 0x0000008f0c00d986 */ /* 0x000fe2000c101112 */
[----:B------:R-:W-:Y:S01]  /*6690*/  ISETP.LT.OR P5, PT, R33, 0x9, !P2 ;  /* 0x000000092100780c */ /* 0x000fe200057a1670 */
[-C--:B------:R-:W-:Y:S01]  /*66a0*/  FMUL R135, R135, R8.reuse ;  /* 0x0000000887877220 */ /* 0x080fe20000400000 */
[----:B------:R-:W-:Y:S01]  /*66b0*/  F2FP.SATFINITE.E4M3.F32.PACK_AB_MERGE_C R139, RZ, R139, RZ ;  /* 0x0000008bff8b723e */ /* 0x000fe200048070ff */
[----:B------:R1:W-:Y:S01]  /*66c0*/  @!P6 STG.E.U8 desc[UR18][R12.64+0x1], R25 ;  /* 0x000001190c00e986 */ /* 0x0003e2000c101112 */
[C---:B------:R-:W-:Y:S01]  /*66d0*/  ISETP.LT.OR P6, PT, R33.reuse, 0xa, !P2 ;  /* 0x0000000a2100780c */ /* 0x040fe200057c1670 */
[-C--:B------:R-:W-:Y:S01]  /*66e0*/  FMUL R130, R130, R8.reuse ;  /* 0x0000000882827220 */ /* 0x080fe20000400000 */
[----:B------:R-:W-:Y:S01]  /*66f0*/  F2FP.SATFINITE.E4M3.F32.PACK_AB_MERGE_C R137, RZ, R137, RZ ;  /* 0x00000089ff89723e */ /* 0x000fe200048070ff */
[----:B------:R-:W-:Y:S01]  /*6700*/  @!P1 STG.E.U8 desc[UR18][R14.64+0x8], R141 ;  /* 0x0000088d0e009986 */ /* 0x000fe2000c101112 */
[----:B------:R-:W-:Y:S01]  /*6710*/  ISETP.LT.OR P1, PT, R33, 0x11, !P0 ;  /* 0x000000112100780c */ /* 0x000fe20004721670 */
[----:B------:R-:W-:Y:S01]  /*6720*/  FMUL R133, R133, R8 ;  /* 0x0000000885857220 */ /* 0x000fe20000400000 */
[----:B0-----:R-:W-:Y:S01]  /*6730*/  F2FP.SATFINITE.E4M3.F32.PACK_AB_MERGE_C R5, RZ, R136, RZ ;  /* 0x00000088ff05723e */ /* 0x001fe200048070ff */
[-C--:B------:R-:W-:Y:S01]  /*6740*/  FMUL R128, R128, R8.reuse ;  /* 0x0000000880807220 */ /* 0x080fe20000400000 */
[----:B------:R-:W-:Y:S01]  /*6750*/  F2FP.SATFINITE.E4M3.F32.PACK_AB_MERGE_C R135, RZ, R135, RZ ;  /* 0x00000087ff87723e */ /* 0x000fe200048070ff */
[----:B------:R-:W-:Y:S01]  /*6760*/  FMUL R131, R131, R8 ;  /* 0x0000000883837220 */ /* 0x000fe20000400000 */
[----:B------:R-:W-:Y:S01]  /*6770*/  F2FP.SATFINITE.E4M3.F32.PACK_AB_MERGE_C R133, RZ, R133, RZ ;  /* 0x00000085ff85723e */ /* 0x000fe200048070ff */
[----:B------:R0:W-:Y:S01]  /*6780*/  @!P4 STG.E.U8 desc[UR18][R14.64+0x9], R5 ;  /* 0x000009050e00c986 */ /* 0x0001e2000c101112 */
[----:B-1----:R-:W-:Y:S01]  /*6790*/  F2FP.SATFINITE.E4M3.F32.PACK_AB_MERGE_C R25, RZ, R134, RZ ;  /* 0x00000086ff19723e */ /* 0x002fe200048070ff */
        /* <DEDUP_REMOVED lines=15> */
[-C--:B------:R-:W-:Y:S01]  /*6890*/  FMUL R125, R125, R8.reuse ;  /* 0x000000087d7d7220 */ /* 0x080fe20000400000 */
[----:B------:R-:W-:Y:S01]  /*68a0*/  FMUL R120, R120, R8 ;  /* 0x0000000878787220 */ /* 0x000fe20000400000 */
[----:B------:R-:W-:Y:S01]  /*68b0*/  F2FP.SATFINITE.E4M3.F32.PACK_AB_MERGE_C R127, RZ, R127, RZ ;  /* 0x0000007fff7f723e */ /* 0x000fe200048070ff */
[----:B------:R0:W-:Y:S01]  /*68c0*/  @!P4 STG.E.U8 desc[UR18][R14.64+0x11], R5 ;  /* 0x000011050e00c986 */ /* 0x0001e2000c101112 */
[----:B-1----:R-:W-:Y:S01]  /*68d0*/  F2FP.SATFINITE.E4M3.F32.PACK_AB_MERGE_C R25, RZ, R130, RZ ;  /* 0x00000082ff19723e */ /* 0x002fe200048070ff */
[-C--:B------:R-:W-:Y:S01]  /*68e0*/  FMUL R123, R123, R8.reuse ;  /* 0x000000087b7b7220 */ /* 0x080fe20000400000 */
[C---:B------:R-:W-:Y:S01]  /*68f0*/  ISETP.LT.OR P4, PT, R33.reuse, 0x1a, !P0 ;  /* 0x0000001a2100780c */ /* 0x040fe20004781670 */
[----:B------:R-:W-:Y:S01]  /*6900*/  @!P5 STG.E.U8 desc[UR18][R12.64+0x10], R135 ;  /* 0x000010870c00d986 */ /* 0x000fe2000c101112 */
[C---:B------:R-:W-:Y:S01]  /*6910*/  ISETP.LT.OR P5, PT, R33.reuse, 0x19, !P2 ;  /* 0x000000192100780c */ /* 0x040fe200057a1670 */
[-C--:B------:R-:W-:Y:S01]  /*6920*/  FMUL R118, R118, R8.reuse ;  /* 0x0000000876767220 */ /* 0x080fe20000400000 */
[----:B------:R-:W-:Y:S01]  /*6930*/  F2FP.SATFINITE.E4M3.F32.PACK_AB_MERGE_C R125, RZ, R125, RZ ;  /* 0x0000007dff7d723e */ /* 0x000fe200048070ff */
[----:B------:R1:W-:Y:S01]  /*6940*/  @!P6 STG.E.U8 desc[UR18][R12.64+0x11], R25 ;  /* 0x000011190c00e986 */ /* 0x0003e2000c101112 */
[----:B------:R-:W-:Y:S01]  /*6950*/  ISETP.LT.OR P6, PT, R33, 0x1a, !P2 ;  /* 0x0000001a2100780c */ /* 0x000fe200057c1670 */
        /* <DEDUP_REMOVED lines=8> */
[-C--:B------:R-:W-:Y:S01]  /*69e0*/  FMUL R114, R114, R8.reuse ;  /* 0x0000000872727220 */ /* 0x080fe20000400000 */
[----:B------:R-:W-:Y:S01]  /*69f0*/  FMUL R112, R112, R8 ;  /* 0x0000000870707220 */ /* 0x000fe20000400000 */
[----:B-1----:R-:W-:Y:S01]  /*6a00*/  F2FP.SATFINITE.E4M3.F32.PACK_AB_MERGE_C R25, RZ, R126, RZ ;  /* 0x0000007eff19723e */ /* 0x002fe200048070ff */
[----:B------:R0:W-:Y:S01]  /*6a10*/  @!P4 STG.E.U8 desc[UR18][R14.64+0x19], R5 ;  /* 0x000019050e00c986 */ /* 0x0001e2000c101112 */
[----:B------:R-:W-:Y:S01]  /*6a20*/  ISETP.LT.OR P4, PT, R33, 0x22, !P0 ;  /* 0x000000222100780c */ /* 0x000fe20004781670 */
[-C--:B------:R-:W-:Y:S01]  /*6a30*/  FMUL R117, R117, R8.reuse ;  /* 0x0000000875757220 */ /* 0x080fe20000400000 */
[----:B------:R-:W-:Y:S01]  /*6a40*/  F2FP.SATFINITE.E4M3.F32.PACK_AB_MERGE_C R119, RZ, R119, RZ ;  /* 0x00000077ff77723e */ /* 0x000fe200048070ff */
[----:B------:R-:W-:Y:S01]  /*6a50*/  @!P5 STG.E.U8 desc[UR18][R12.64+0x18], R131 ;  /* 0x000018830c00d986 */ /* 0x000fe2000c101112 */
[----:B------:R-:W-:Y:S01]  /*6a60*/  ISETP.LT.OR P5, PT, R33, 0x21, !P2 ;  /* 0x000000212100780c */ /* 0x000fe200057a1670 */
[----:B------:R-:W-:Y:S01]  /*6a70*/  FMUL R115, R115, R8 ;  /* 0x0000000873737220 */ /* 0x000fe20000400000 */
[----:B------:R-:W-:Y:S01]  /*6a80*/  F2FP.SATFINITE.E4M3.F32.PACK_AB_MERGE_C R27, RZ, R112, RZ ;  /* 0x00000070ff1b723e */ /* 0x000fe200048070ff */
[----:B------:R1:W-:Y:S01]  /*6a90*/  @!P6 STG.E.U8 desc[UR18][R12.64+0x19], R25 ;  /* 0x000019190c00e986 */ /* 0x0003e2000c101112 */
[----:B------:R-:W-:Y:S01]  /*6aa0*/  ISETP.LT.OR P6, PT, R33, 0x22, !P2 ;  /* 0x000000222100780c */ /* 0x000fe200057c1670 */
[-C--:B------:R-:W-:Y:S01]  /*6ab0*/  FMUL R110, R110, R8.reuse ;  /* 0x000000086e6e7220 */ /* 0x080fe20000400000 */
[-C--:B------:R-:W-:Y:S01]  /*6ac0*/  FMUL R113, R113, R8.reuse ;  /* 0x0000000871717220 */ /* 0x080fe20000400000 */
        /* <DEDUP_REMOVED lines=39> */
[-C--:B------:R-:W-:Y:S01]  /*6d40*/  FMUL R101, R101, R8.reuse ;  /* 0x0000000865657220 */ /* 0x080fe20000400000 */
[----:B------:R-:W-:Y:S01]  /*6d50*/  @!P1 STG.E.U8 desc[UR18][R14.64+0x30], R121 ;  /* 0x000030790e009986 */ /* 0x000fe2000c101112 */
[----:B------:R-:W-:Y:S01]  /*6d60*/  ISETP.LT.OR P1, PT, R33, 0x39, !P0 ;  /* 0x000000392100780c */ /* 0x000fe20004721670 */
[-C--:B------:R-:W-:Y:S01]  /*6d70*/  FMUL R99, R99, R8.reuse ;  /* 0x0000000863637220 */ /* 0x080fe20000400000 */
[----:B------:R-:W-:Y:S01]  /*6d80*/  ISETP.LT.OR P0, PT, R33, 0x3a, !P0 ;  /* 0x0000003a2100780c */ /* 0x000fe20004701670 */
[----:B------:R-:W-:Y:S01]  /*6d90*/  FMUL R94, R94, R8 ;  /* 0x000000085e5e7220 */ /* 0x000fe20000400000 */
[----:B0-----:R-:W-:Y:S01]  /*6da0*/  F2FP.SATFINITE.E4M3.F32.PACK_AB_MERGE_C R5, RZ, R116, RZ ;  /* 0x00000074ff05723e */ /* 0x001fe200048070ff */
[-C--:B------:R-:W-:Y:S01]  /*6db0*/  FMUL R92, R92, R8.reuse ;  /* 0x000000085c5c7220 */ /* 0x080fe20000400000 */
[----:B------:R-:W-:Y:S01]  /*6dc0*/  F2FP.SATFINITE.E4M3.F32.PACK_AB_MERGE_C R103, RZ, R103, RZ ;  /* 0x00000067ff67723e */ /* 0x000fe200048070ff */
[----:B------:R-:W-:Y:S01]  /*6dd0*/  FMUL R95, R95, R8 ;  /* 0x000000085f5f7220 */ /* 0x000fe20000400000 */
[----:B-1----:R-:W-:Y:S01]  /*6de0*/  F2FP.SATFINITE.E4M3.F32.PACK_AB_MERGE_C R25, RZ, R114, RZ ;  /* 0x00000072ff19723e */ /* 0x002fe200048070ff */
[----:B------:R0:W-:Y:S01]  /*6df0*/  @!P4 STG.E.U8 desc[UR18][R14.64+0x31], R5 ;  /* 0x000031050e00c986 */ /* 0x0001e2000c101112 */
[----:B------:R-:W-:Y:S01]  /*6e00*/  ISETP.LT.OR P4, PT, R33, 0x39, !P2 ;  /* 0x000000392100780c */ /* 0x000fe20005781670 */
[-C--:B------:R-:W-:Y:S01]  /*6e10*/  FMUL R97, R97, R8.reuse ;  /* 0x0000000861617220 */ /* 0x080fe20000400000 */
[----:B------:R-:W-:Y:S01]  /*6e20*/  ISETP.LT.OR P2, PT, R33, 0x3a, !P2 ;  /* 0x0000003a2100780c */ /* 0x000fe20005741670 */
[----:B------:R-:W-:Y:S01]  /*6e30*/  @!P5 STG.E.U8 desc[UR18][R12.64+0x30], R119 ;  /* 0x000030770c00d986 */ /* 0x000fe2000c101112 */
[----:B------:R-:W-:Y:S01]  /*6e40*/  F2FP.SATFINITE.E4M3.F32.PACK_AB_MERGE_C R101, RZ, R101, RZ ;  /* 0x00000065ff65723e */ /* 0x000fe200048070ff */
[-C--:B------:R-:W-:Y:S01]  /*6e50*/  FMUL R90, R90, R8.reuse ;  /* 0x000000085a5a7220 */ /* 0x080fe20000400000 */
[----:B------:R-:W-:Y:S01]  /*6e60*/  F2FP.SATFINITE.E4M3.F32.PACK_AB_MERGE_C R99, RZ, R99, RZ ;  /* 0x00000063ff63723e */ /* 0x000fe200048070ff */
[----:B------:R-:W-:Y:S01]  /*6e70*/  @!P6 STG.E.U8 desc[UR18][R12.64+0x31], R25 ;  /* 0x000031190c00e986 */ /* 0x000fe2000c101112 */
[----:B------:R-:W-:Y:S01]  /*6e80*/  F2FP.SATFINITE.E4M3.F32.PACK_AB_MERGE_C R95, RZ, R95, RZ ;  /* 0x0000005fff5f723e */ /* 0x000fe200048070ff */
[-C--:B------:R-:W-:Y:S01]  /*6e90*/  FMUL R22, R22, R8.reuse ;  /* 0x0000000816167220 */ /* 0x080fe20000400000 */
[-C--:B------:R-:W-:Y:S01]  /*6ea0*/  FMUL R93, R93, R8.reuse ;  /* 0x000000085d5d7220 */ /* 0x080fe20000400000 */
[----:B------:R-:W-:Y:S01]  /*6eb0*/  @!P0 STG.E.U8 desc[UR18][R14.64+0x39], R27 ;  /* 0x0000391b0e008986 */ /* 0x000fe2000c101112 */
[----:B------:R-:W-:Y:S01]  /*6ec0*/  ISETP.GE.AND P0, PT, R34, 0x81, PT ;  /* 0x000000812200780c */ /* 0x000fe20003f06270 */
[----:B------:R-:W-:Y:S01]  /*6ed0*/  FMUL R91, R91, R8 ;  /* 0x000000085b5b7220 */ /* 0x000fe20000400000 */
[----:B0-----:R-:W-:Y:S01]  /*6ee0*/  F2FP.SATFINITE.E4M3.F32.PACK_AB_MERGE_C R5, RZ, R110, RZ ;  /* 0x0000006eff05723e */ /* 0x001fe200048070ff */
[----:B------:R0:W-:Y:S01]  /*6ef0*/  @!P1 STG.E.U8 desc[UR18][R14.64+0x38], R117 ;  /* 0x000038750e009986 */ /* 0x0001e2000c101112 */
[C---:B------:R-:W-:Y:S01]  /*6f00*/  ISETP.LT.OR P6, PT, R33.reuse, 0x1, !P0 ;  /* 0x000000012100780c */ /* 0x040fe200047c1670 */
[-C--:B------:R-:W-:Y:S01]  /*6f10*/  FMUL R88, R88, R8.reuse ;  /* 0x0000000858587220 */ /* 0x080fe20000400000 */
[----:B------:R-:W-:Y:S01]  /*6f20*/  ISETP.LT.OR P5, PT, R33, 0x2, !P0 ;  /* 0x000000022100780c */ /* 0x000fe200047a1670 */
[----:B------:R-:W-:Y:S01]  /*6f30*/  @!P4 STG.E.U8 desc[UR18][R12.64+0x38], R115 ;  /* 0x000038730c00c986 */ /* 0x000fe2000c101112 */
[----:B------:R-:W-:Y:S01]  /*6f40*/  ISETP.GE.AND P1, PT, R34, 0x89, PT ;  /* 0x000000892200780c */ /* 0x000fe20003f26270 */
[-C--:B------:R-:W-:Y:S01]  /*6f50*/  FMUL R21, R21, R8.reuse ;  /* 0x0000000815157220 */ /* 0x080fe20000400000 */
[----:B------:R-:W-:Y:S01]  /*6f60*/  F2FP.SATFINITE.E4M3.F32.PACK_AB_MERGE_C R97, RZ, R97, RZ ;  /* 0x00000061ff61723e */ /* 0x000fe200048070ff */
[----:B------:R1:W-:Y:S01]  /*6f70*/  @!P2 STG.E.U8 desc[UR18][R12.64+0x39], R5 ;  /* 0x000039050c00a986 */ /* 0x0003e2000c101112 */
[----:B------:R-:W-:Y:S01]  /*6f80*/  ISETP.LT.OR P4, PT, R33, 0x1, !P1 ;  /* 0x000000012100780c */ /* 0x000fe20004f81670 */
[-C--:B------:R-:W-:Y:S01]  /*6f90*/  FMUL R89, R89, R8.reuse ;  /* 0x0000000859597220 */ /* 0x080fe20000400000 */
[----:B------:R-:W-:Y:S01]  /*6fa0*/  ISETP.LT.OR P2, PT, R33, 0xa, !P0 ;  /* 0x0000000a2100780c */ /* 0x000fe20004741670 */
[----:B------:R-:W-:Y:S01]  /*6fb0*/  FMUL R23, R23, R8 ;  /* 0x0000000817177220 */ /* 0x000fe20000400000 */
[----:B0-----:R-:W-:Y:S01]  /*6fc0*/  F2FP.SATFINITE.E4M3.F32.PACK_AB_MERGE_C R15, RZ, R108, RZ ;  /* 0x0000006cff0f723e */ /* 0x001fe200048070ff */
[----:B------:R-:W-:Y:S01]  /*6fd0*/  @!P6 STG.E.U8 desc[UR18][R10.64], R113 ;  /* 0x000000710a00e986 */ /* 0x000fe2000c101112 */
[C---:B------:R-:W-:Y:S01]  /*6fe0*/  ISETP.LT.OR P6, PT, R33.reuse, 0x2, !P1 ;  /* 0x000000022100780c */ /* 0x040fe20004fc1670 */
[-C--:B------:R-:W-:Y:S01]  /*6ff0*/  FMUL R20, R20, R8.reuse ;  /* 0x0000000814147220 */ /* 0x080fe20000400000 */
[----:B------:R-:W-:Y:S01]  /*7000*/  F2FP.SATFINITE.E4M3.F32.PACK_AB_MERGE_C R93, RZ, R93, RZ ;  /* 0x0000005dff5d723e */ /* 0x000fe200048070ff */
[----:B------:R-:W-:Y:S01]  /*7010*/  @!P5 STG.E.U8 desc[UR18][R10.64+0x1], R15 ;  /* 0x0000010f0a00d986 */ /* 0x000fe2000c101112 */
[----:B------:R-:W-:Y:S01]  /*7020*/  ISETP.LT.OR P5, PT, R33, 0x9, !P0 ;  /* 0x000000092100780c */ /* 0x000fe200047a1670 */
[----:B------:R-:W-:Y:S01]  /*7030*/  FMUL R17, R17, R8 ;  /* 0x0000000811117220 */ /* 0x000fe20000400000 */
[----:B-1----:R-:W-:Y:S01]  /*7040*/  F2FP.SATFINITE.E4M3.F32.PACK_AB_MERGE_C R5, RZ, R106, RZ ;  /* 0x0000006aff05723e */ /* 0x002fe200048070ff */
[----:B------:R-:W-:Y:S01]  /*7050*/  @!P4 STG.E.U8 desc[UR18][R6.64], R111 ;  /* 0x0000006f0600c986 */ /* 0x000fe2000c101112 */
[----:B------:R-:W-:Y:S01]  /*7060*/  F2FP.SATFINITE.E4M3.F32.PACK_AB_MERGE_C R13, RZ, R104, RZ ;  /* 0x00000068ff0d723e */ /* 0x000fe200048070ff */
[-C--:B------:R-:W-:Y:S01]  /*7070*/  FMUL R16, R16, R8.reuse ;  /* 0x0000000810107220 */ /* 0x080fe20000400000 */
[----:B------:R-:W-:Y:S01]  /*7080*/  ISETP.LT.OR P4, PT, R33, 0x9, !P1 ;  /* 0x000000092100780c */ /* 0x000fe20004f81670 */
[-C--:B------:R-:W-:Y:S01]  /*7090*/  FMUL R19, R19, R8.reuse ;  /* 0x0000000813137220 */ /* 0x080fe20000400000 */
[----:B------:R-:W-:Y:S01]  /*70a0*/  F2FP.SATFINITE.E4M3.F32.PACK_AB_MERGE_C R91, RZ, R91, RZ ;  /* 0x0000005bff5b723e */ /* 0x000fe200048070ff */
[----:B------:R0:W-:Y:S01]  /*70b0*/  @!P6 STG.E.U8 desc[UR18][R6.64+0x1], R5 ;  /* 0x000001050600e986 */ /* 0x0001e2000c101112 */
[C---:B------:R-:W-:Y:S01]  /*70c0*/  ISETP.LT.OR P6, PT, R33.reuse, 0xa, !P1 ;  /* 0x0000000a2100780c */ /* 0x040fe20004fc1670 */
[----:B------:R-:W-:Y:S01]  /*70d0*/  FMUL R18, R18, R8 ;  /* 0x0000000812127220 */ /* 0x000fe20000400000 */
[----:B------:R-:W-:Y:S01]  /*70e0*/  F2FP.SATFINITE.E4M3.F32.PACK_AB_MERGE_C R21, RZ, R21, RZ ;  /* 0x00000015ff15723e */ /* 0x000fe200048070ff */
[----:B------:R1:W-:Y:S01]  /*70f0*/  @!P2 STG.E.U8 desc[UR18][R10.64+0x9], R13 ;  /* 0x0000090d0a00a986 */ /* 0x0003e2000c101112 */
[----:B------:R-:W-:-:S02]  /*7100*/  ISETP.LT.OR P2, PT, R33, 0x12, !P0 ;  /* 0x000000122100780c */ /* 0x000fc40004741670 */
[----:B------:R-:W-:Y:S01]  /*7110*/  F2FP.SATFINITE.E4M3.F32.PACK_AB_MERGE_C R89, RZ, R89, RZ ;  /* 0x00000059ff59723e */ /* 0x000fe200048070ff */
[----:B------:R-:W-:Y:S01]  /*7120*/  @!P5 STG.E.U8 desc[UR18][R10.64+0x8], R107 ;  /* 0x0000086b0a00d986 */ /* 0x000fe2000c101112 */
[C---:B------:R-:W-:Y:S02]  /*7130*/  ISETP.LT.OR P5, PT, R33.reuse, 0x11, !P0 ;  /* 0x000000112100780c */ /* 0x040fe400047a1670 */
[----:B------:R-:W-:Y:S01]  /*7140*/  F2FP.SATFINITE.E4M3.F32.PACK_AB_MERGE_C R23, RZ, R23, RZ ;  /* 0x00000017ff17723e */ /* 0x000fe200048070ff */
[----:B------:R-:W-:Y:S01]  /*7150*/  @!P4 STG.E.U8 desc[UR18][R6.64+0x8], R109 ;  /* 0x0000086d0600c986 */ /* 0x000fe2000c101112 */
[----:B0-----:R-:W-:Y:S02]  /*7160*/  F2FP.SATFINITE.E4M3.F32.PACK_AB_MERGE_C R5, RZ, R102, RZ ;  /* 0x00000066ff05723e */ /* 0x001fe400048070ff */
[C---:B------:R-:W-:Y:S02]  /*7170*/  ISETP.LT.OR P4, PT, R33.reuse, 0x11, !P1 ;  /* 0x000000112100780c */ /* 0x040fe40004f81670 */
[----:B-1----:R-:W-:Y:S01]  /*7180*/  F2FP.SATFINITE.E4M3.F32.PACK_AB_MERGE_C R13, RZ, R98, RZ ;  /* 0x00000062ff0d723e */ /* 0x002fe200048070ff */
[----:B------:R0:W-:Y:S01]  /*7190*/  @!P6 STG.E.U8 desc[UR18][R6.64+0x9], R5 ;  /* 0x000009050600e986 */ /* 0x0001e2000c101112 */
[----:B------:R-:W-:-:S02]  /*71a0*/  ISETP.LT.OR P6, PT, R33, 0x12, !P1 ;  /* 0x000000122100780c */ /* 0x000fc40004fc1670 */
[----:B------:R-:W-:Y:S01]  /*71b0*/  F2FP.SATFINITE.E4M3.F32.PACK_AB_MERGE_C R17, RZ, R17, RZ ;  /* 0x00000011ff11723e */ /* 0x000fe200048070ff */
[----:B------:R1:W-:Y:S01]  /*71c0*/  @!P2 STG.E.U8 desc[UR18][R10.64+0x11], R13 ;  /* 0x0000110d0a00a986 */ /* 0x0003e2000c101112 */
[C---:B------:R-:W-:Y:S02]  /*71d0*/  ISETP.LT.OR P2, PT, R33.reuse, 0x1a, !P0 ;  /* 0x0000001a2100780c */ /* 0x040fe40004741670 */
[----:B------:R-:W-:Y:S01]  /*71e0*/  F2FP.SATFINITE.E4M3.F32.PACK_AB_MERGE_C R19, RZ, R19, RZ ;  /* 0x00000013ff13723e */ /* 0x000fe200048070ff */
[----:B------:R-:W-:Y:S01]  /*71f0*/  @!P5 STG.E.U8 desc[UR18][R10.64+0x10], R105 ;  /* 0x000010690a00d986 */ /* 0x000fe2000c101112 */
[----:B------:R-:W-:Y:S02]  /*7200*/  ISETP.LT.OR P5, PT, R33, 0x19, !P0 ;  /* 0x000000192100780c */ /* 0x000fe400047a1670 */
[----:B------:R-:W-:Y:S01]  /*7210*/  F2FP.SATFINITE.E4M3.F32.PACK_AB_MERGE_C R15, RZ, R18, RZ ;  /* 0x00000012ff0f723e */ /* 0x000fe200048070ff */
[----:B------:R-:W-:Y:S01]  /*7220*/  @!P4 STG.E.U8 desc[UR18][R6.64+0x10], R103 ;  /* 0x000010670600c986 */ /* 0x000fe2000c101112 */
[----:B0-----:R-:W-:-:S02]  /*7230*/  F2FP.SATFINITE.E4M3.F32.PACK_AB_MERGE_C R5, RZ, R100, RZ ;  /* 0x00000064ff05723e */ /* 0x001fc400048070ff */
[C---:B------:R-:W-:Y:S02]  /*7240*/  ISETP.LT.OR P4, PT, R33.reuse, 0x19, !P1 ;  /* 0x000000192100780c */ /* 0x040fe40004f81670 */
[----:B-1----:R-:W-:Y:S01]  /*7250*/  F2FP.SATFINITE.E4M3.F32.PACK_AB_MERGE_C R13, RZ, R96, RZ ;  /* 0x00000060ff0d723e */ /* 0x002fe200048070ff */
[----:B------:R0:W-:Y:S01]  /*7260*/  @!P6 STG.E.U8 desc[UR18][R6.64+0x11], R5 ;  /* 0x000011050600e986 */ /* 0x0001e2000c101112 */
[----:B------:R-:W-:-:S03]  /*7270*/  ISETP.LT.OR P6, PT, R33, 0x1a, !P1 ;  /* 0x0000001a2100780c */ /* 0x000fc60004fc1670 */
[----:B------:R1:W-:Y:S01]  /*7280*/  @!P2 STG.E.U8 desc[UR18][R10.64+0x19], R13 ;  /* 0x0000190d0a00a986 */ /* 0x0003e2000c101112 */
[----:B------:R-:W-:-:S03]  /*7290*/  ISETP.LT.OR P2, PT, R33, 0x22, !P0 ;  /* 0x000000222100780c */ /* 0x000fc60004741670 */
[----:B------:R-:W-:Y:S01]  /*72a0*/  @!P5 STG.E.U8 desc[UR18][R10.64+0x18], R101 ;  /* 0x000018650a00d986 */ /* 0x000fe2000c101112 */
[C---:B------:R-:W-:Y:S02]  /*72b0*/  ISETP.LT.OR P5, PT, R33.reuse, 0x21, !P0 ;  /* 0x000000212100780c */ /* 0x040fe400047a1670 */
[----:B0-----:R-:W-:Y:S01]  /*72c0*/  F2FP.SATFINITE.E4M3.F32.PACK_AB_MERGE_C R5, RZ, R94, RZ ;  /* 0x0000005eff05723e */ /* 0x001fe200048070ff */
[----:B------:R-:W-:Y:S01]  /*72d0*/  @!P4 STG.E.U8 desc[UR18][R6.64+0x18], R99 ;  /* 0x000018630600c986 */ /* 0x000fe2000c101112 */
        /* <DEDUP_REMOVED lines=25> */
[C---:B------:R-:W-:Y:S02]  /*7470*/  ISETP.LT.OR P2, PT, R33.reuse, 0x39, !P0 ;  /* 0x000000392100780c */ /* 0x040fe40004741670 */
[C---:B------:R-:W-:Y:S01]  /*7480*/  ISETP.LT.OR P0, PT, R33.reuse, 0x3a, !P0 ;  /* 0x0000003a2100780c */ /* 0x040fe20004701670 */
[----:B------:R1:W-:Y:S01]  /*7490*/  @!P5 STG.E.U8 desc[UR18][R10.64+0x30], R89 ;  /* 0x000030590a00d986 */ /* 0x0003e2000c101112 */
[C---:B------:R-:W-:Y:S02]  /*74a0*/  ISETP.LT.OR P5, PT, R33.reuse, 0x39, !P1 ;  /* 0x000000392100780c */ /* 0x040fe40004fa1670 */
[----:B------:R-:W-:Y:S01]  /*74b0*/  ISETP.LT.OR P1, PT, R33, 0x3a, !P1 ;  /* 0x0000003a2100780c */ /* 0x000fe20004f21670 */
[----:B------:R1:W-:Y:S01]  /*74c0*/  @!P4 STG.E.U8 desc[UR18][R6.64+0x30], R23 ;  /* 0x000030170600c986 */ /* 0x0003e2000c101112 */
[----:B0-----:R-:W-:-:S05]  /*74d0*/  F2FP.SATFINITE.E4M3.F32.PACK_AB_MERGE_C R5, RZ, R20, RZ ;  /* 0x00000014ff05723e */ /* 0x001fca00048070ff */
[----:B------:R1:W-:Y:S04]  /*74e0*/  @!P6 STG.E.U8 desc[UR18][R6.64+0x31], R5 ;  /* 0x000031050600e986 */ /* 0x0003e8000c101112 */
[----:B------:R1:W-:Y:S04]  /*74f0*/  @!P2 STG.E.U8 desc[UR18][R10.64+0x38], R17 ;  /* 0x000038110a00a986 */ /* 0x0003e8000c101112 */
[----:B------:R1:W-:Y:S04]  /*7500*/  @!P0 STG.E.U8 desc[UR18][R10.64+0x39], R13 ;  /* 0x0000390d0a008986 */ /* 0x0003e8000c101112 */
[----:B------:R1:W-:Y:S04]  /*7510*/  @!P5 STG.E.U8 desc[UR18][R6.64+0x38], R19 ;  /* 0x000038130600d986 */ /* 0x0003e8000c101112 */
[----:B------:R1:W-:Y:S02]  /*7520*/  @!P1 STG.E.U8 desc[UR18][R6.64+0x39], R15 ;  /* 0x0000390f06009986 */ /* 0x0003e4000c101112 */
.L_x_161:
[----:B------:R-:W-:Y:S05]  /*7530*/  BSYNC B0 ;  /* 0x0000000000007941 */ /* 0x000fea0003800000 */
.L_x_31:
[----:B------:R-:W-:Y:S01]  /*7540*/  ULDC UR6, c[0x0][0xc] ;  /* 0x0000030000067ab9 */ /* 0x000fe20000000800 */
[----:B------:R-:W-:Y:S01]  /*7550*/  ULDC UR7, c[0x0][0x10] ;  /* 0x0000040000077ab9 */ /* 0x000fe20000000800 */
[----:B01---5:R-:W0:Y:S01]  /*7560*/  LDC R5, c[0x0][0x14] ;  /* 0x00000500ff057b82 */ /* 0x023e220000000800 */
[----:B------:R-:W-:Y:S01]  /*7570*/  UIMAD.WIDE.U32 UR6, UR6, UR7, URZ ;  /* 0x00000007060672a5 */ /* 0x000fe2000f8e003f */
[----:B------:R-:W-:Y:S01]  /*7580*/  PRMT R7, RZ, 0x7610, R7 ;  /* 0x00007610ff077816 */ /* 0x000fe20000000007 */
[----:B------:R-:W-:-:S04]  /*7590*/  IMAD.MOV.U32 R6, RZ, RZ, -0x1 ;  /* 0xffffffffff067424 */ /* 0x000fc800078e00ff */
[----:B0-----:R-:W-:-:S04]  /*75a0*/  IMAD.WIDE.U32 R2, R5, UR6, R2 ;  /* 0x0000000605027c25 */ /* 0x001fc8000f8e0002 */
[----:B------:R-:W-:Y:S01]  /*75b0*/  IMAD R5, R5, UR7, RZ ;  /* 0x0000000705057c24 */ /* 0x000fe2000f8e02ff */
[----:B------:R-:W-:Y:S02]  /*75c0*/  ULDC.64 UR6, c[0x0][0x650] ;  /* 0x0001940000067ab9 */ /* 0x000fe40000000a00 */
[----:B------:R-:W-:Y:S01]  /*75d0*/  ISETP.GE.U32.AND P0, PT, R2, UR6, PT ;  /* 0x0000000602007c0c */ /* 0x000fe2000bf06070 */
[----:B------:R-:W-:Y:S02]  /*75e0*/  IMAD.IADD R3, R3, 0x1, R5 ;  /* 0x0000000103037824 */ /* 0x000fe400078e0205 */
[----:B------:R-:W-:-:S03]  /*75f0*/  IMAD.MOV.U32 R5, RZ, RZ, -0x1 ;  /* 0xffffffffff057424 */ /* 0x000fc600078e00ff */
[----:B------:R-:W-:-:S13]  /*7600*/  ISETP.GE.U32.AND.EX P0, PT, R3, UR7, PT, P0 ;  /* 0x0000000703007c0c */ /* 0x000fda000bf06100 */
[----:B------:R-:W-:Y:S05]  /*7610*/  @P0 BRA `(.L_x_162) ;  /* 0x0000000400600947 */ /* 0x000fea0003800000 */
[----:B------:R-:W0:Y:S01]  /*7620*/  S2R R20, SR_CTAID.X ;  /* 0x0000000000147919 */ /* 0x000e220000002500 */
[----:B------:R-:W1:Y:S01]  /*7630*/  LDC.64 R14, c[0x0][0x628] ;  /* 0x00018a00ff0e7b82 */ /* 0x000e620000000a00 */
[----:B------:R-:W-:Y:S01]  /*7640*/  ULDC UR6, c[0x0][0x150] ;  /* 0x0000540000067ab9 */ /* 0x000fe20000000800 */
[----:B--234-:R-:W-:Y:S01]  /*7650*/  IMAD.MOV.U32 R12, RZ, RZ, R2 ;  /* 0x000000ffff0c7224 */ /* 0x01cfe200078e0002 */
[----:B------:R-:W2:Y:S01]  /*7660*/  S2R R22, SR_CTAID.Y ;  /* 0x0000000000167919 */ /* 0x000ea20000002600 */
[----:B------:R-:W-:-:S04]  /*7670*/  IMAD.MOV.U32 R13, RZ, RZ, R3 ;  /* 0x000000ffff0d7224 */ /* 0x000fc800078e0003 */
[----:B------:R-:W3:Y:S08]  /*7680*/  LDC R23, c[0x0][0x144] ;  /* 0x00005100ff177b82 */ /* 0x000ef00000000800 */
[----:B------:R-:W4:Y:S08]  /*7690*/  LDC R16, c[0x0][0x630] ;  /* 0x00018c00ff107b82 */ /* 0x000f300000000800 */
[----:B------:R-:W2:Y:S01]  /*76a0*/  LDC.64 R18, c[0x0][0x620] ;  /* 0x00018800ff127b82 */ /* 0x000ea20000000a00 */
[----:B-1----:R-:W-:-:S04]  /*76b0*/  ISETP.NE.U32.AND P0, PT, R14, RZ, PT ;  /* 0x000000ff0e00720c */ /* 0x002fc80003f05070 */
[----:B------:R-:W-:Y:S02]  /*76c0*/  ISETP.NE.AND.EX P0, PT, R15, RZ, PT, P0 ;  /* 0x000000ff0f00720c */ /* 0x000fe40003f05300 */
[----:B0-----:R-:W-:-:S05]  /*76d0*/  I2FP.F32.U32 R5, R20 ;  /* 0x0000001400057245 */ /* 0x001fca0000201000 */
[----:B------:R-:W-:-:S04]  /*76e0*/  FMUL R5, R5, UR6 ;  /* 0x0000000605057c20 */ /* 0x000fc80008400000 */
[----:B------:R0:W1:Y:S02]  /*76f0*/  F2I.U32.TRUNC.NTZ R21, R5 ;  /* 0x0000000500157305 */ /* 0x000064000020f000 */
[----:B---34-:R-:W-:Y:S05]  /*7700*/  @!P0 BRA `(.L_x_163) ;  /* 0x0000000000288947 */ /* 0x018fea0003800000 */
[----:B0-----:R-:W0:Y:S02]  /*7710*/  LDC R5, c[0x0][0x634] ;  /* 0x00018d00ff057b82 */ /* 0x001e240000000800 */
        /* <DEDUP_REMOVED lines=9> */
.L_x_163:
[-CC-:B------:R-:W-:Y:S01]  /*77b0*/  SHF.R.U64 R17, R12, R16.reuse, R13.reuse ;  /* 0x000000100c117219 */ /* 0x180fe2000000120d */
[----:B------:R-:W3:Y:S01]  /*77c0*/  LDC.64 R28, c[0x0][0x640] ;  /* 0x00019000ff1c7b82 */ /* 0x000ee20000000a00 */
[----:B0-----:R-:W-:Y:S01]  /*77d0*/  SHF.R.U32.HI R5, RZ, R16, R13 ;  /* 0x00000010ff057219 */ /* 0x001fe2000001160d */
[----:B-1----:R-:W-:Y:S01]  /*77e0*/  IMAD.MOV R21, RZ, RZ, -R21 ;  /* 0x000000ffff157224 */ /* 0x002fe200078e0a15 */
[----:B------:R-:W-:Y:S01]  /*77f0*/  IADD3 R11, P0, RZ, -R17, RZ ;  /* 0x80000011ff0b7210 */ /* 0x000fe20007f1e0ff */
[----:B------:R-:W-:Y:S02]  /*7800*/  ULDC UR6, c[0x0][0x154] ;  /* 0x0000550000067ab9 */ /* 0x000fe40000000800 */
[----:B------:R-:W-:Y:S02]  /*7810*/  IMAD R23, R23, R21, R20 ;  /* 0x0000001517177224 */ /* 0x000fe400078e0214 */
[----:B------:R-:W0:Y:S01]  /*7820*/  LDC R12, c[0x0][0x618] ;  /* 0x00018600ff0c7b82 */ /* 0x000e220000000800 */
[----:B------:R-:W-:-:S02]  /*7830*/  IMAD.X R5, RZ, RZ, ~R5, P0 ;  /* 0x000000ffff057224 */ /* 0x000fc400000e0e05 */
[----:B--2---:R-:W-:-:S04]  /*7840*/  IMAD.WIDE.U32 R6, R11, R18, R2 ;  /* 0x000000120b067225 */ /* 0x004fc800078e0002 */
[----:B------:R-:W-:Y:S01]  /*7850*/  IMAD R10, R5, R18, RZ ;  /* 0x00000012050a7224 */ /* 0x000fe200078e02ff */
[----:B------:R-:W1:Y:S03]  /*7860*/  LDC R24, c[0x0][0x608] ;  /* 0x00018200ff187b82 */ /* 0x000e660000000800 */
[----:B------:R-:W-:Y:S02]  /*7870*/  IMAD R5, R11, R19, R10 ;  /* 0x000000130b057224 */ /* 0x000fe400078e020a */
[----:B------:R-:W-:Y:S02]  /*7880*/  IMAD.MOV.U32 R11, RZ, RZ, 0x1 ;  /* 0x00000001ff0b7424 */ /* 0x000fe400078e00ff */
[----:B------:R-:W-:Y:S01]  /*7890*/  IMAD.IADD R5, R7, 0x1, R5 ;  /* 0x0000000107057824 */ /* 0x000fe200078e0205 */
[----:B------:R-:W2:Y:S01]  /*78a0*/  LDC R26, c[0x0][0x658] ;  /* 0x00019600ff1a7b82 */ /* 0x000ea20000000800 */
[----:B------:R-:W-:-:S02]  /*78b0*/  I2FP.F32.U32 R7, R22 ;  /* 0x0000001600077245 */ /* 0x000fc40000201000 */
[----:B---3--:R-:W-:-:S03]  /*78c0*/  ISETP.NE.U32.AND P0, PT, R28, RZ, PT ;  /* 0x000000ff1c00720c */ /* 0x008fc60003f05070 */
[----:B------:R-:W-:Y:S01]  /*78d0*/  FMUL R10, R7, UR6 ;  /* 0x00000006070a7c20 */ /* 0x000fe20008400000 */
[----:B------:R-:W-:Y:S01]  /*78e0*/  ISETP.NE.AND.EX P0, PT, R29, RZ, PT, P0 ;  /* 0x000000ff1d00720c */ /* 0x000fe20003f05300 */
[----:B------:R-:W3:Y:S01]  /*78f0*/  LDC R21, c[0x0][0x148] ;  /* 0x00005200ff157b82 */ /* 0x000ee20000000800 */
[-CC-:B0-----:R-:W-:Y:S01]  /*7900*/  SHF.R.U64 R16, R6, R12.reuse, R5.reuse ;  /* 0x0000000c06107219 */ /* 0x181fe20000001205 */
[----:B------:R0:W4:Y:S01]  /*7910*/  F2I.U32.TRUNC.NTZ R18, R10 ;  /* 0x0000000a00127305 */ /* 0x000122000020f000 */
[----:B------:R-:W-:Y:S01]  /*7920*/  SHF.R.U32.HI R5, RZ, R12, R5 ;  /* 0x0000000cff057219 */ /* 0x000fe20000011605 */
[----:B------:R-:W-:-:S04]  /*7930*/  IMAD.MOV.U32 R7, RZ, RZ, -0x1 ;  /* 0xffffffffff077424 */ /* 0x000fc800078e00ff */
[----:B------:R-:W0:Y:S01]  /*7940*/  LDC R20, c[0x0][0x600] ;  /* 0x00018000ff147b82 */ /* 0x000e220000000800 */
[-CC-:B-1----:R-:W-:Y:S02]  /*7950*/  SHF.R.U64 R14, R16, R24.reuse, R5.reuse ;  /* 0x00000018100e7219 */ /* 0x182fe40000001205 */
[----:B------:R-:W-:-:S05]  /*7960*/  SHF.R.U32.HI R5, RZ, R24, R5 ;  /* 0x00000018ff057219 */ /* 0x000fca0000011605 */
[----:B------:R-:W1:Y:S01]  /*7970*/  LDC R27, c[0x0][0x648] ;  /* 0x00019200ff1b7b82 */ /* 0x000e620000000800 */
[-C--:B--2---:R-:W-:Y:S02]  /*7980*/  SHF.L.U32 R6, R7, R26.reuse, RZ ;  /* 0x0000001a07067219 */ /* 0x084fe400000006ff */
[-CC-:B------:R-:W-:Y:S02]  /*7990*/  SHF.R.U64 R19, R14, R26.reuse, R5.reuse ;  /* 0x0000001a0e137219 */ /* 0x180fe40000001205 */
[----:B------:R-:W-:Y:S02]  /*79a0*/  SHF.R.U32.HI R7, RZ, R26, R5 ;  /* 0x0000001aff077219 */ /* 0x000fe40000011605 */
[----:B------:R-:W-:Y:S01]  /*79b0*/  LOP3.LUT R25, RZ, R6, RZ, 0x33, !PT ;  /* 0x00000006ff197212 */ /* 0x000fe200078e33ff */
[----:B------:R-:W2:Y:S01]  /*79c0*/  LDC R30, c[0x0][0x638] ;  /* 0x00018e00ff1e7b82 */ /* 0x000ea20000000800 */
[----:B------:R-:W-:Y:S01]  /*79d0*/  SHF.L.U32 R26, R11, R26, RZ ;  /* 0x0000001a0b1a7219 */ /* 0x000fe200000006ff */
[----:B------:R-:W-:-:S06]  /*79e0*/  IMAD.MOV.U32 R6, RZ, RZ, R19 ;  /* 0x000000ffff067224 */ /* 0x000fcc00078e0013 */
[----:B------:R-:W0:Y:S01]  /*79f0*/  LDC R31, c[0x0][0x610] ;  /* 0x00018400ff1f7b82 */ /* 0x000e220000000800 */
[----:B----4-:R-:W-:Y:S05]  /*7a00*/  @!P0 BRA `(.L_x_164) ;  /* 0x0000000000288947 */ /* 0x010fea0003800000 */
[----:B------:R-:W4:Y:S02]  /*7a10*/  LDC R6, c[0x0][0x64c] ;  /* 0x00019300ff067b82 */ /* 0x000f240000000800 */
[----:B----4-:R-:W-:-:S05]  /*7a20*/  IADD3 R5, P0, R19, R6, RZ ;  /* 0x0000000613057210 */ /* 0x010fca0007f1e0ff */
[----:B------:R-:W-:-:S04]  /*7a30*/  IMAD.X R15, RZ, RZ, R7, P0 ;  /* 0x000000ffff0f7224 */ /* 0x000fc800000e0607 */
[----:B------:R-:W-:-:S04]  /*7a40*/  IMAD.WIDE.U32 R6, R15, R28, RZ ;  /* 0x0000001c0f067225 */ /* 0x000fc800078e00ff */
[----:B0-----:R-:W-:-:S04]  /*7a50*/  IMAD.WIDE.U32 R10, P0, R5, R29, R6 ;  /* 0x0000001d050a7225 */ /* 0x001fc80007800006 */
[----:B------:R-:W-:-:S04]  /*7a60*/  IMAD.WIDE.U32 R6, R5, R28, RZ ;  /* 0x0000001c05067225 */ /* 0x000fc800078e00ff */
[----:B------:R-:W-:Y:S01]  /*7a70*/  IMAD.X R13, RZ, RZ, RZ, P0 ;  /* 0x000000ffff0d7224 */ /* 0x000fe200000e06ff */
[----:B------:R-:W-:Y:S01]  /*7a80*/  IADD3 RZ, P0, R7, R10, RZ ;  /* 0x0000000a07ff7210 */ /* 0x000fe20007f1e0ff */
[----:B------:R-:W-:-:S04]  /*7a90*/  IMAD.MOV.U32 R12, RZ, RZ, R11 ;  /* 0x000000ffff0c7224 */ /* 0x000fc800078e000b */
[----:B------:R-:W-:-:S08]  /*7aa0*/  IMAD.WIDE.U32.X R6, R15, R29, R12, P0 ;  /* 0x0000001d0f067225 */ /* 0x000fd000000e040c */
.L_x_164:
[----:B-1----:R-:W-:Y:S01]  /*7ab0*/  SHF.R.U64 R5, R6, R27, R7 ;  /* 0x0000001b06057219 */ /* 0x002fe20000001207 */
[----:B0-----:R-:W-:Y:S01]  /*7ac0*/  VIADD R7, R20, 0xffffffff ;  /* 0xffffffff14077836 */ /* 0x001fe20000000000 */
[----:B------:R-:W-:Y:S01]  /*7ad0*/  LOP3.LUT R32, R14, R25, RZ, 0xc0, !PT ;  /* 0x000000190e207212 */ /* 0x000fe200078ec0ff */
[----:B------:R-:W-:Y:S02]  /*7ae0*/  IMAD.MOV R18, RZ, RZ, -R18 ;  /* 0x000000ffff127224 */ /* 0x000fe400078e0a12 */
[----:B------:R-:W-:Y:S01]  /*7af0*/  IMAD.MOV R6, RZ, RZ, -R5 ;  /* 0x000000ffff067224 */ /* 0x000fe200078e0a05 */
[----:B------:R-:W-:Y:S01]  /*7b00*/  LOP3.LUT R16, R16, R7, RZ, 0xc0, !PT ;  /* 0x0000000710107212 */ /* 0x000fe200078ec0ff */
[----:B------:R-:W-:Y:S02]  /*7b10*/  IMAD R32, R26, R5, R32 ;  /* 0x000000051a207224 */ /* 0x000fe400078e0220 */
[----:B---3--:R-:W-:Y:S02]  /*7b20*/  @P3 IMAD R23, R21, R18, R22 ;  /* 0x0000001215173224 */ /* 0x008fe400078e0216 */
[----:B--2---:R-:W-:-:S02]  /*7b30*/  IMAD R5, R6, R30, R19 ;  /* 0x0000001e06057224 */ /* 0x004fc400078e0213 */
[----:B------:R-:W-:Y:S02]  /*7b40*/  IMAD R32, R32, R31, R23 ;  /* 0x0000001f20207224 */ /* 0x000fe400078e0217 */
[----:B------:R-:W-:Y:S02]  /*7b50*/  IMAD R5, R5, R20, R16 ;  /* 0x0000001405057224 */ /* 0x000fe400078e0210 */
[----:B------:R-:W-:-:S03]  /*7b60*/  IMAD.MOV.U32 R7, RZ, RZ, 0x1 ;  /* 0x00000001ff077424 */ /* 0x000fc600078e00ff */
[----:B------:R-:W-:Y:S02]  /*7b70*/  SEL R6, R5, R32, !P3 ;  /* 0x0000002005067207 */ /* 0x000fe40005800000 */
[----:B------:R-:W-:Y:S01]  /*7b80*/  SEL R32, R32, R5, !P3 ;  /* 0x0000000520207207 */ /* 0x000fe20005800000 */
[----:B------:R-:W-:-:S07]  /*7b90*/  IMAD.MOV.U32 R5, RZ, RZ, R17 ;  /* 0x000000ffff057224 */ /* 0x000fce00078e0011 */
.L_x_162:
[----:B------:R-:W-:Y:S01]  /*7ba0*/  UIADD3 UR5, UR9, UR5, URZ ;  /* 0x0000000509057290 */ /* 0x000fe2000fffe03f */
[----:B------:R-:W-:Y:S01]  /*7bb0*/  LOP3.LUT P0, RZ, R7, 0xff, RZ, 0xc0, !PT ;  /* 0x000000ff07ff7812 */ /* 0x000fe2000780c0ff */
[----:B------:R-:W-:Y:S02]  /*7bc0*/  IMAD.MOV.U32 R7, RZ, RZ, R32 ;  /* 0x000000ffff077224 */ /* 0x000fe400078e0020 */
[----:B------:R-:W-:Y:S02]  /*7bd0*/  USHF.R.U32.HI UR6, URZ, 0x2, UR5 ;  /* 0x000000023f067899 */ /* 0x000fe40008011605 */
[----:B------:R-:W-:Y:S02]  /*7be0*/  UISETP.GT.U32.AND UP1, UPT, UR5, 0x3, UPT ;  /* 0x000000030500788c */ /* 0x000fe4000bf24070 */
[----:B------:R-:W-:Y:S02]  /*7bf0*/  ULOP3.LUT UR6, UR6, 0x1, URZ, 0xc0, !UPT ;  /* 0x0000000106067892 */ /* 0x000fe4000f8ec03f */
[----:B------:R-:W-:-:S02]  /*7c00*/  UISETP.LT.U32.AND UP1, UPT, UR9, 0x4, UP1 ;  /* 0x000000040900788c */ /* 0x000fc40008f21070 */
[----:B------:R-:W-:Y:S02]  /*7c10*/  UISETP.NE.U32.AND UP0, UPT, UR6, 0x1, UPT ;  /* 0x000000010600788c */ /* 0x000fe4000bf05070 */
[----:B------:R-:W-:Y:S02]  /*7c20*/  USEL UR7, URZ, 0x1, !UP1 ;  /* 0x000000013f077887 */ /* 0x000fe4000c800000 */
[----:B------:R-:W-:Y:S02]  /*7c30*/  UISETP.GT.U32.AND UP0, UPT, UR9, 0x3, !UP0 ;  /* 0x000000030900788c */ /* 0x000fe4000c704070 */
[----:B------:R-:W-:Y:S02]  /*7c40*/  ULOP3.LUT UR5, UR5, 0x3, URZ, 0xc0, !UPT ;  /* 0x0000000305057892 */ /* 0x000fe4000f8ec03f */
[----:B------:R-:W-:-:S04]  /*7c50*/  USEL UR6, URZ, 0x1, !UP0 ;  /* 0x000000013f067887 */ /* 0x000fc8000c000000 */
[----:B------:R-:W-:Y:S01]  /*7c60*/  ULOP3.LUT UR4, UR6, UR4, UR7, 0x96, !UPT ;  /* 0x0000000406047292 */ /* 0x000fe2000f8e9607 */
[----:B------:R-:W-:Y:S11]  /*7c70*/  @P0 BRA `(.L_x_165) ;  /* 0xffffff9000a80947 */ /* 0x000ff6000383ffff */
[----:B------:R-:W-:Y:S05]  /*7c80*/  EXIT ;  /* 0x000000000000794d */ /* 0x000fea0003800000 */
.L_x_3:
[----:B0-----:R-:W-:Y:S01]  /*7c90*/  ULDC.64 UR4, c[0x0][0x650] ;  /* 0x0001940000047ab9 */ /* 0x001fe20000000a00 */
        /* <DEDUP_REMOVED lines=25> */
.L_x_167:
[--C-:B------:R-:W-:Y:S01]  /*7e30*/  SHF.R.U64 R16, R14, R18, R15.reuse ;  /* 0x000000120e107219 */ /* 0x100fe2000000120f */
[----:B------:R-:W0:Y:S01]  /*7e40*/  LDC R22, c[0x0][0x618] ;  /* 0x00018600ff167b82 */ /* 0x000e220000000800 */
[----:B------:R-:W-:Y:S01]  /*7e50*/  I2FP.F32.U32 R7, R8 ;  /* 0x0000000800077245 */ /* 0x000fe20000201000 */
[----:B------:R-:W-:Y:S01]  /*7e60*/  ULDC UR4, c[0x0][0x150] ;  /* 0x0000540000047ab9 */ /* 0x000fe20000000800 */
[----:B------:R-:W-:Y:S02]  /*7e70*/  SHF.R.U32.HI R6, RZ, R18, R15 ;  /* 0x00000012ff067219 */ /* 0x000fe4000001160f */
[----:B------:R-:W-:Y:S01]  /*7e80*/  IADD3 R9, P0, RZ, -R16, RZ ;  /* 0x80000010ff097210 */ /* 0x000fe20007f1e0ff */
[----:B------:R-:W-:Y:S01]  /*7e90*/  FMUL R13, R7, UR4 ;  /* 0x00000004070d7c20 */ /* 0x000fe20008400000 */
[----:B------:R-:W-:Y:S01]  /*7ea0*/  ULDC UR4, c[0x0][0x154] ;  /* 0x0000550000047ab9 */ /* 0x000fe20000000800 */
[----:B------:R-:W1:Y:S02]  /*7eb0*/  LDC.64 R24, c[0x0][0x640] ;  /* 0x00019000ff187b82 */ /* 0x000e640000000a00 */
[----:B------:R-:W-:-:S02]  /*7ec0*/  IMAD.X R11, RZ, RZ, ~R6, P0 ;  /* 0x000000ffff0b7224 */ /* 0x000fc400000e0e06 */
[----:B------:R-:W2:Y:S01]  /*7ed0*/  F2I.U32.TRUNC.NTZ R13, R13 ;  /* 0x0000000d000d7305 */ /* 0x000ea2000020f000 */
[----:B------:R-:W-:-:S03]  /*7ee0*/  IMAD.WIDE.U32 R6, R9, R20, R2 ;  /* 0x0000001409067225 */ /* 0x000fc600078e0002 */
[----:B------:R-:W3:Y:S01]  /*7ef0*/  LDC R15, c[0x0][0x144] ;  /* 0x00005100ff0f7b82 */ /* 0x000ee20000000800 */
[----:B------:R-:W-:-:S04]  /*7f00*/  IMAD R12, R11, R20, RZ ;  /* 0x000000140b0c7224 */ /* 0x000fc800078e02ff */
[----:B------:R-:W-:Y:S02]  /*7f10*/  IMAD R9, R9, R21, R12 ;  /* 0x0000001509097224 */ /* 0x000fe400078e020c */
[----:B------:R-:W-:Y:S01]  /*7f20*/  IMAD.MOV.U32 R12, RZ, RZ, -0x1 ;  /* 0xffffffffff0c7424 */ /* 0x000fe200078e00ff */
[----:B------:R-:W4:Y:S01]  /*7f30*/  LDC R18, c[0x0][0x608] ;  /* 0x00018200ff127b82 */ /* 0x000f220000000800 */
[----:B------:R-:W-:Y:S01]  /*7f40*/  IMAD.IADD R7, R7, 0x1, R9 ;  /* 0x0000000107077824 */ /* 0x000fe200078e0209 */
[----:B------:R-:W-:-:S04]  /*7f50*/  I2FP.F32.U32 R9, R10 ;  /* 0x0000000a00097245 */ /* 0x000fc80000201000 */
[-C--:B0-----:R-:W-:Y:S01]  /*7f60*/  SHF.R.U64 R14, R6, R22.reuse, R7 ;  /* 0x00000016060e7219 */ /* 0x081fe20000001207 */
[----:B--2---:R-:W-:Y:S01]  /*7f70*/  IMAD.MOV R6, RZ, RZ, -R13 ;  /* 0x000000ffff067224 */ /* 0x004fe200078e0a0d */
[----:B------:R-:W0:Y:S01]  /*7f80*/  LDC R11, c[0x0][0x658] ;  /* 0x00019600ff0b7b82 */ /* 0x000e220000000800 */
[----:B-1----:R-:W-:Y:S01]  /*7f90*/  ISETP.NE.U32.AND P0, PT, R24, RZ, PT ;  /* 0x000000ff1800720c */ /* 0x002fe20003f05070 */
[----:B------:R-:W-:Y:S01]  /*7fa0*/  FMUL R9, R9, UR4 ;  /* 0x0000000409097c20 */ /* 0x000fe20008400000 */
[----:B------:R-:W-:Y:S02]  /*7fb0*/  SHF.R.U32.HI R7, RZ, R22, R7 ;  /* 0x00000016ff077219 */ /* 0x000fe40000011607 */
[----:B------:R-:W-:-:S03]  /*7fc0*/  ISETP.NE.AND.EX P0, PT, R25, RZ, PT, P0 ;  /* 0x000000ff1900720c */ /* 0x000fc60003f05300 */
[----:B------:R-:W1:Y:S01]  /*7fd0*/  LDC R21, c[0x0][0x148] ;  /* 0x00005200ff157b82 */ /* 0x000e620000000800 */
[----:B---3--:R-:W-:Y:S02]  /*7fe0*/  IMAD R22, R15, R6, R8 ;  /* 0x000000060f167224 */ /* 0x008fe400078e0208 */
[----:B------:R-:W-:-:S05]  /*7ff0*/  IMAD.MOV.U32 R8, RZ, RZ, 0x1 ;  /* 0x00000001ff087424 */ /* 0x000fca00078e00ff */
[----:B------:R-:W2:Y:S01]  /*8000*/  LDC R20, c[0x0][0x600] ;  /* 0x00018000ff147b82 */ /* 0x000ea20000000800 */
[-CC-:B----4-:R-:W-:Y:S02]  /*8010*/  SHF.R.U64 R17, R14, R18.reuse, R7.reuse ;  /* 0x000000120e117219 */ /* 0x190fe40000001207 */
[----:B------:R-:W-:Y:S02]  /*8020*/  SHF.R.U32.HI R6, RZ, R18, R7 ;  /* 0x00000012ff067219 */ /* 0x000fe40000011607 */
[----:B------:R3:W4:Y:S03]  /*8030*/  F2I.U32.TRUNC.NTZ R18, R9 ;  /* 0x0000000900127305 */ /* 0x000726000020f000 */
[----:B------:R-:W1:Y:S01]  /*8040*/  LDC R23, c[0x0][0x648] ;  /* 0x00019200ff177b82 */ /* 0x000e620000000800 */
[-C--:B0-----:R-:W-:Y:S02]  /*8050*/  SHF.R.U64 R19, R17, R11.reuse, R6 ;  /* 0x0000000b11137219 */ /* 0x081fe40000001206 */
[----:B------:R-:W-:-:S02]  /*8060*/  SHF.L.U32 R12, R12, R11, RZ ;  /* 0x0000000b0c0c7219 */ /* 0x000fc400000006ff */
[-C--:B------:R-:W-:Y:S01]  /*8070*/  SHF.R.U32.HI R7, RZ, R11.reuse, R6 ;  /* 0x0000000bff077219 */ /* 0x080fe20000011606 */
[----:B------:R-:W-:Y:S01]  /*8080*/  IMAD.MOV.U32 R6, RZ, RZ, R19 ;  /* 0x000000ffff067224 */ /* 0x000fe200078e0013 */
[----:B------:R-:W-:Y:S01]  /*8090*/  SHF.L.U32 R27, R8, R11, RZ ;  /* 0x0000000b081b7219 */ /* 0x000fe200000006ff */
[----:B------:R-:W0:Y:S01]  /*80a0*/  LDC R26, c[0x0][0x638] ;  /* 0x00018e00ff1a7b82 */ /* 0x000e220000000800 */
[----:B------:R-:W-:-:S07]  /*80b0*/  LOP3.LUT R28, RZ, R12, RZ, 0x33, !PT ;  /* 0x0000000cff1c7212 */ /* 0x000fce00078e33ff */
[----:B------:R-:W0:Y:S01]  /*80c0*/  LDC R29, c[0x0][0x610] ;  /* 0x00018400ff1d7b82 */ /* 0x000e220000000800 */
[----:B---34-:R-:W-:Y:S05]  /*80d0*/  @!P0 BRA `(.L_x_168) ;  /* 0x0000000000288947 */ /* 0x018fea0003800000 */
        /* <DEDUP_REMOVED lines=10> */
.L_x_168:
[----:B-1----:R-:W-:Y:S01]  /*8180*/  SHF.R.U64 R7, R6, R23, R7 ;  /* 0x0000001706077219 */ /* 0x002fe20000001207 */
[----:B--2---:R-:W-:Y:S01]  /*8190*/  VIADD R9, R20, 0xffffffff ;  /* 0xffffffff14097836 */ /* 0x004fe20000000000 */
[----:B------:R-:W-:Y:S01]  /*81a0*/  LOP3.LUT R6, R17, R28, RZ, 0xc0, !PT ;  /* 0x0000001c11067212 */ /* 0x000fe200078ec0ff */
[----:B------:R-:W-:Y:S02]  /*81b0*/  IMAD.MOV R18, RZ, RZ, -R18 ;  /* 0x000000ffff127224 */ /* 0x000fe400078e0a12 */
[----:B------:R-:W-:Y:S02]  /*81c0*/  IMAD.MOV R8, RZ, RZ, -R7 ;  /* 0x000000ffff087224 */ /* 0x000fe400078e0a07 */
[----:B------:R-:W-:Y:S01]  /*81d0*/  IMAD R11, R27, R7, R6 ;  /* 0x000000071b0b7224 */ /* 0x000fe200078e0206 */
[----:B------:R-:W-:Y:S01]  /*81e0*/  LOP3.LUT R7, R14, R9, RZ, 0xc0, !PT ;  /* 0x000000090e077212 */ /* 0x000fe200078ec0ff */
[----:B------:R-:W-:Y:S02]  /*81f0*/  @P3 IMAD R22, R21, R18, R10 ;  /* 0x0000001215163224 */ /* 0x000fe400078e020a */
[----:B0-----:R-:W-:-:S02]  /*8200*/  IMAD R6, R8, R26, R19 ;  /* 0x0000001a08067224 */ /* 0x001fc400078e0213 */
[----:B------:R-:W-:Y:S02]  /*8210*/  IMAD R11, R11, R29, R22 ;  /* 0x0000001d0b0b7224 */ /* 0x000fe400078e0216 */
[----:B------:R-:W-:Y:S02]  /*8220*/  IMAD R6, R6, R20, R7 ;  /* 0x0000001406067224 */ /* 0x000fe400078e0207 */
[----:B------:R-:W-:-:S03]  /*8230*/  IMAD.MOV.U32 R8, RZ, RZ, 0x1 ;  /* 0x00000001ff087424 */ /* 0x000fc600078e00ff */
[----:B------:R-:W-:Y:S02]  /*8240*/  SEL R15, R6, R11, !P3 ;  /* 0x0000000b060f7207 */ /* 0x000fe40005800000 */
[----:B------:R-:W-:Y:S01]  /*8250*/  SEL R11, R11, R6, !P3 ;  /* 0x000000060b0b7207 */ /* 0x000fe20005800000 */
[----:B------:R-:W-:Y:S01]  /*8260*/  IMAD.MOV.U32 R6, RZ, RZ, R16 ;  /* 0x000000ffff067224 */ /* 0x000fe200078e0010 */
[----:B------:R-:W-:-:S07]  /*8270*/  PRMT R7, R8, 0x7610, R7 ;  /* 0x0000761008077816 */ /* 0x000fce0000000007 */
.L_x_166:
[----:B------:R-:W-:-:S08]  /*8280*/  NOP ;  /* 0x0000000000007918 */ /* 0x000fd00000000000 */
[----:B------:R-:W0:-:S00]  /*8290*/  USETMAXREG.DEALLOC.CTAPOOL 0x28 ;  /* 0x00000028000079c8 */ /* 0x000e0000080e0500 */
[----:B0-----:R-:W-:-:S13]  /*82a0*/  ISETP.NE.AND P0, PT, R5, RZ, PT ;  /* 0x000000ff0500720c */ /* 0x001fda0003f05270 */
[----:B------:R-:W-:Y:S05]  /*82b0*/  @P0 EXIT ;  /* 0x000000000000094d */ /* 0x000fea0003800000 */
[----:B------:R-:W-:Y:S01]  /*82c0*/  LOP3.LUT P0, RZ, R7, 0xff, RZ, 0xc0, !PT ;  /* 0x000000ff07ff7812 */ /* 0x000fe2000780c0ff */
[----:B------:R-:W-:Y:S02]  /*82d0*/  IMAD.MOV.U32 R12, RZ, RZ, 0x1 ;  /* 0x00000001ff0c7424 */ /* 0x000fe400078e00ff */
[----:B------:R-:W-:-:S10]  /*82e0*/  IMAD.MOV.U32 R5, RZ, RZ, RZ ;  /* 0x000000ffff057224 */ /* 0x000fd400078e00ff */
[----:B------:R-:W-:Y:S05]  /*82f0*/  @!P0 BRA `(.L_x_169) ;  /* 0x0000000c00348947 */ /* 0x000fea0003800000 */
[----:B------:R-:W0:Y:S01]  /*8300*/  LDC R5, c[0x0][0x28c] ;  /* 0x0000a300ff057b82 */ /* 0x000e220000000800 */
[----:B------:R-:W-:Y:S01]  /*8310*/  ULDC UR5, c[0x0][0x600] ;  /* 0x0001800000057ab9 */ /* 0x000fe20000000800 */
[----:B------:R-:W-:Y:S01]  /*8320*/  ULDC UR4, c[0x0][0xc] ;  /* 0x0000030000047ab9 */ /* 0x000fe20000000800 */
[----:B------:R-:W-:Y:S01]  /*8330*/  UIADD3 UR16, UR5, -0x1, URZ ;  /* 0xffffffff05107890 */ /* 0x000fe2000fffe03f */
[C---:B------:R-:W-:Y:S01]  /*8340*/  LOP3.LUT P4, RZ, R0.reuse, 0x7f, RZ, 0xc0, !PT ;  /* 0x0000007f00ff7812 */ /* 0x040fe2000788c0ff */
[----:B------:R-:W-:Y:S01]  /*8350*/  ULDC UR6, c[0x0][0x658] ;  /* 0x0001960000067ab9 */ /* 0x000fe20000000800 */
[----:B------:R-:W-:Y:S01]  /*8360*/  ULDC UR5, c[0x0][0x10] ;  /* 0x0000040000057ab9 */ /* 0x000fe20000000800 */
[----:B------:R-:W-:Y:S01]  /*8370*/  UMOV UR7, 0xffffffff ;  /* 0xffffffff00077882 */ /* 0x000fe20000000000 */
[----:B------:R-:W-:Y:S01]  /*8380*/  UMOV UR8, 0x1 ;  /* 0x0000000100087882 */ /* 0x000fe20000000000 */
[----:B------:R-:W-:Y:S01]  /*8390*/  UIMAD.WIDE.U32 UR4, UR4, UR5, URZ ;  /* 0x00000005040472a5 */ /* 0x000fe2000f8e003f */
[----:B------:R-:W-:Y:S01]  /*83a0*/  LOP3.LUT P0, RZ, R0, 0x1f, RZ, 0xc0, !PT ;  /* 0x0000001f00ff7812 */ /* 0x000fe2000780c0ff */
[----:B------:R-:W-:Y:S01]  /*83b0*/  USHF.L.U32 UR7, UR7, UR6, URZ ;  /* 0x0000000607077299 */ /* 0x000fe2000800063f */
[----:B------:R-:W-:Y:S01]  /*83c0*/  BSSY B0, `(.L_x_169) ;  /* 0x00000c0000007945 */ /* 0x000fe20003800000 */
[----:B------:R-:W-:Y:S01]  /*83d0*/  USHF.L.U32 UR18, UR8, UR6, URZ ;  /* 0x0000000608127299 */ /* 0x000fe2000800063f */
[----:B------:R-:W-:Y:S01]  /*83e0*/  IMAD.MOV.U32 R14, RZ, RZ, 0x1 ;  /* 0x00000001ff0e7424 */ /* 0x000fe200078e00ff */
[----:B------:R-:W-:Y:S01]  /*83f0*/  LOP3.LUT R17, R4, 0x2, RZ, 0xfc, !PT ;  /* 0x0000000204117812 */ /* 0x000fe200078efcff */
[----:B------:R-:W-:Y:S01]  /*8400*/  ULDC UR6, c[0x0][0x14] ;  /* 0x0000050000067ab9 */ /* 0x000fe20000000800 */
[----:B------:R-:W-:Y:S01]  /*8410*/  PLOP3.LUT P0, PT, P0, P4, PT, 0x8a, 0x0 ;  /* 0x000000000000781c */ /* 0x000fe20000709172 */
[----:B------:R-:W-:Y:S01]  /*8420*/  UIMAD.WIDE.U32 UR20, UR4, UR6, URZ ;  /* 0x00000006041472a5 */ /* 0x000fe2000f8e003f */
[----:B------:R-:W-:Y:S01]  /*8430*/  IMAD.MOV.U32 R12, RZ, RZ, 0x1 ;  /* 0x00000001ff0c7424 */ /* 0x000fe200078e00ff */
[----:B------:R-:W-:-:S02]  /*8440*/  UIMAD UR13, UR5, UR6, URZ ;  /* 0x00000006050d72a4 */ /* 0x000fc4000f8e023f */
[----:B------:R-:W-:Y:S01]  /*8450*/  ULOP3.LUT UR17, URZ, UR7, URZ, 0x33, !UPT ;  /* 0x000000073f117292 */ /* 0x000fe2000f8e333f */
[----:B0-----:R-:W-:Y:S01]  /*8460*/  VIADD R5, R5, 0x1f ;  /* 0x0000001f05057836 */ /* 0x001fe20000000000 */
[----:B------:R-:W-:Y:S01]  /*8470*/  UIADD3 UR13, UR21, UR13, URZ ;  /* 0x0000000d150d7290 */ /* 0x000fe2000fffe03f */
[----:B------:R-:W-:-:S03]  /*8480*/  ULDC.64 UR22, c[0x0][0x198] ;  /* 0x0000660000167ab9 */ /* 0x000fc60000000a00 */
[----:B------:R-:W-:-:S04]  /*8490*/  SHF.R.S32.HI R8, RZ, 0x1f, R5 ;  /* 0x0000001fff087819 */ /* 0x000fc80000011405 */
[----:B------:R-:W-:Y:S01]  /*84a0*/  LEA.HI R8, R8, R5, RZ, 0x5 ;  /* 0x0000000508087211 */ /* 0x000fe200078f28ff */
[----:B------:R-:W-:-:S03]  /*84b0*/  IMAD.MOV.U32 R5, RZ, RZ, RZ ;  /* 0x000000ffff057224 */ /* 0x000fc600078e00ff */
[----:B------:R-:W-:-:S05]  /*84c0*/  SHF.R.S32.HI R16, RZ, 0x5, R8 ;  /* 0x00000005ff107819 */ /* 0x000fca0000011408 */
[----:B------:R-:W-:-:S07]  /*84d0*/  VIADD R13, R16, 0x1 ;  /* 0x00000001100d7836 */ /* 0x000fce0000000000 */
.L_x_181:
[----:B------:R-:W-:-:S03]  /*84e0*/  UMOV UR4, 0xffffffff ;  /* 0xffffffff00047882 */ /* 0x000fc60000000000 */
[----:B------:R-:W-:Y:S05]  /*84f0*/  BRA.DIV UR4, `(.L_x_170) ;  /* 0x0000000e04a47947 */ /* 0x000fea000b800000 */
[----:B------:R-:W-:-:S13]  /*8500*/  ELECT P1, URZ, PT ;  /* 0x00000000003f782f */ /* 0x000fda0003820000 */
.L_x_192:
[----:B------:R-:W0:Y:S01]  /*8510*/  LDC R0, c[0x0][0x28c] ;  /* 0x0000a300ff007b82 */ /* 0x000e220000000800 */
[----:B------:R-:W-:Y:S01]  /*8520*/  BSSY B1, `(.L_x_171) ;  /* 0x0000037000017945 */ /* 0x000fe20003800000 */
[----:B0-----:R-:W-:-:S13]  /*8530*/  ISETP.LT.OR P1, PT, R0, 0x1, !P1 ;  /* 0x000000010000780c */ /* 0x001fda0004f21670 */
[----:B------:R-:W-:Y:S05]  /*8540*/  @P1 BRA `(.L_x_172) ;  /* 0x0000000000d01947 */ /* 0x000fea0003800000 */
[----:B------:R-:W-:Y:S02]  /*8550*/  IMAD.SHL.U32 R15, R15, 0x40, RZ ;  /* 0x000000400f0f7824 */ /* 0x000fe400078e00ff */
[----:B------:R-:W-:Y:S02]  /*8560*/  IMAD.SHL.U32 R11, R11, 0x100, RZ ;  /* 0x000001000b0b7824 */ /* 0x000fe400078e00ff */
[----:B------:R-:W-:Y:S02]  /*8570*/  IMAD.MOV.U32 R20, RZ, RZ, RZ ;  /* 0x000000ffff147224 */ /* 0x000fe400078e00ff */
[----:B------:R-:W-:Y:S02]  /*8580*/  IMAD.MOV.U32 R0, RZ, RZ, R13 ;  /* 0x000000ffff007224 */ /* 0x000fe400078e000d */
[----:B------:R-:W-:Y:S02]  /*8590*/  IMAD.MOV.U32 R7, RZ, RZ, R12 ;  /* 0x000000ffff077224 */ /* 0x000fe400078e000c */
[----:B------:R-:W-:-:S07]  /*85a0*/  IMAD.MOV.U32 R8, RZ, RZ, R5 ;  /* 0x000000ffff087224 */ /* 0x000fce00078e0005 */
.L_x_176:
[----:B------:R-:W0:Y:S01]  /*85b0*/  S2R R10, SR_CgaCtaId ;  /* 0x00000000000a7919 */ /* 0x000e220000008800 */
[----:B------:R-:W-:-:S04]  /*85c0*/  MOV R9, 0x400 ;  /* 0x0000040000097802 */ /* 0x000fc80000000f00 */
[----:B0-----:R-:W-:Y:S02]  /*85d0*/  LEA R19, R10, R9, 0x18 ;  /* 0x000000090a137211 */ /* 0x001fe400078ec0ff */
[----:B------:R-:W-:Y:S01]  /*85e0*/  SHF.L.U32 R9, R7, 0x1f, RZ ;  /* 0x0000001f07097819 */ /* 0x000fe200000006ff */
[----:B------:R-:W0:Y:S02]  /*85f0*/  @!P4 LDC R10, c[0x0][0x500] ;  /* 0x00014000ff0acb82 */ /* 0x000e240000000800 */
[----:B------:R-:W-:-:S04]  /*8600*/  IMAD R18, R8, 0x8, R19 ;  /* 0x0000000808127824 */ /* 0x000fc800078e0213 */
[----:B------:R-:W1:Y:S02]  /*8610*/  SYNCS.PHASECHK.TRANS64.TRYWAIT P1, [R18+URZ+0x20], R9 ;  /* 0x00002009120075a7 */ /* 0x000e64000802017f */
[----:B-1----:R-:W-:Y:S05]  /*8620*/  @!P1 BRA `(.L_x_173) ;  /* 0x0000000c00789947 */ /* 0x002fea0003800000 */
.L_x_193:
[----:B-1----:R-:W-:Y:S01]  /*8630*/  PRMT R9, R17, 0x9910, RZ ;  /* 0x0000991011097816 */ /* 0x002fe200000000ff */
[----:B0-----:R0:W-:Y:S03]  /*8640*/  @!P4 SYNCS.ARRIVE.TRANS64 RZ, [R18+URZ], R10 ;  /* 0x0000000a12ffc9a7 */ /* 0x0011e6000800003f */
[----:B------:R-:W-:-:S13]  /*8650*/  ISETP.NE.AND P1, PT, R9, 0x2, PT ;  /* 0x000000020900780c */ /* 0x000fda0003f25270 */
[----:B0-----:R-:W-:Y:S05]  /*8660*/  @P1 BRA `(.L_x_174) ;  /* 0x0000000000041947 */ /* 0x001fea0003800000 */
[----:B------:R-:W-:Y:S01]  /*8670*/  BPT.TRAP 0x1 ;  /* 0x000000040000795c */ /* 0x000fe20000300000 */
.L_x_174:
[----:B------:R-:W-:Y:S05]  /*8680*/  @P0 BRA `(.L_x_175) ;  /* 0x0000000000040947 */ /* 0x000fea0003800000 */
[----:B------:R-:W-:Y:S01]  /*8690*/  BPT.TRAP 0x1 ;  /* 0x000000040000795c */ /* 0x000fe20000300000 */
.L_x_175:
[--C-:B------:R-:W-:Y:S01]  /*86a0*/  IMAD R9, R8, 0x2000, R19.reuse ;  /* 0x0000200008097824 */ /* 0x100fe200078e0213 */
[----:B------:R-:W-:Y:S01]  /*86b0*/  R2UR UR9, R18 ;  /* 0x00000000120972ca */ /* 0x000fe200000e0000 */
[----:B------:R-:W-:Y:S01]  /*86c0*/  IMAD R19, R8, 0x800, R19 ;  /* 0x0000080008137824 */ /* 0x000fe200078e0213 */
[----:B------:R-:W-:Y:S01]  /*86d0*/  UIADD3 UR4, UP0, UR22, 0xf0, URZ ;  /* 0x000000f016047890 */ /* 0x000fe2000ff1e03f */
[----:B------:R-:W-:Y:S01]  /*86e0*/  VIADD R0, R0, 0xffffffff ;  /* 0xffffffff00007836 */ /* 0x000fe20000000000 */
[----:B------:R-:W-:Y:S01]  /*86f0*/  R2UR UR5, R9 ;  /* 0x00000000090572ca */ /* 0x000fe200000e0000 */
[----:B------:R-:W-:Y:S01]  /*8700*/  UIADD3 UR24, UP1, UR22, 0x1f0, URZ ;  /* 0x000001f016187890 */ /* 0x000fe2000ff3e03f */
[----:B------:R-:W-:Y:S01]  /*8710*/  R2UR UR8, R19 ;  /* 0x00000000130872ca */ /* 0x000fe200000e0000 */
[----:B------:R-:W-:Y:S01]  /*8720*/  VIADD R8, R8, 0x1 ;  /* 0x0000000108087836 */ /* 0x000fe20000000000 */
[----:B------:R-:W-:Y:S01]  /*8730*/  R2UR UR11, R11 ;  /* 0x000000000b0b72ca */ /* 0x000fe200000e0000 */
[----:B------:R-:W-:Y:S01]  /*8740*/  UIADD3.X UR25, URZ, UR23, URZ, UP1, !UPT ;  /* 0x000000173f197290 */ /* 0x000fe20008ffe43f */
[----:B------:R-:W-:Y:S01]  /*8750*/  R2UR UR10, R20 ;  /* 0x00000000140a72ca */ /* 0x000fe200000e0000 */
[----:B------:R-:W-:Y:S01]  /*8760*/  UMOV UR6, 0x0 ;  /* 0x0000000000067882 */ /* 0x000fe20000000000 */
[----:B------:R-:W-:Y:S01]  /*8770*/  R2UR UR12, R6 ;  /* 0x00000000060c72ca */ /* 0x000fe200000e0000 */
[----:B------:R-:W-:Y:S01]  /*8780*/  UMOV UR7, 0x10000000 ;  /* 0x1000000000077882 */ /* 0x000fe20000000000 */
[----:B------:R-:W-:Y:S01]  /*8790*/  R2UR UR19, R15 ;  /* 0x000000000f1372ca */ /* 0x000fe200000e0000 */
[----:B------:R-:W-:Y:S01]  /*87a0*/  VIADD R20, R20, 0x20 ;  /* 0x0000002014147836 */ /* 0x000fe20000000000 */
[----:B------:R-:W-:Y:S01]  /*87b0*/  ISETP.GT.AND P2, PT, R0, 0x1, PT ;  /* 0x000000010000780c */ /* 0x000fe20003f44270 */
[----:B------:R-:W-:Y:S01]  /*87c0*/  UIADD3 UR14, UR5, 0x100, URZ ;  /* 0x00000100050e7890 */ /* 0x000fe2000fffe03f */
[----:B------:R-:W-:Y:S01]  /*87d0*/  ISETP.NE.AND P1, PT, R8, 0x4, PT ;  /* 0x000000040800780c */ /* 0x000fe20003f25270 */
[----:B------:R-:W-:-:S02]  /*87e0*/  UIADD3.X UR5, URZ, UR23, URZ, UP0, !UPT ;  /* 0x000000173f057290 */ /* 0x000fc400087fe43f */
[----:B------:R-:W-:Y:S01]  /*87f0*/  UIADD3 UR15, UR8, 0x8100, URZ ;  /* 0x00008100080f7890 */ /* 0x000fe2000fffe03f */
[----:B------:R-:W-:Y:S02]  /*8800*/  SEL R10, RZ, 0x1, P1 ;  /* 0x00000001ff0a7807 */ /* 0x000fe40000800000 */
[----:B------:R-:W-:Y:S01]  /*8810*/  UMOV UR8, UR14 ;  /* 0x0000000e00087c82 */ /* 0x000fe20008000000 */
[----:B------:R-:W-:Y:S02]  /*8820*/  SEL R8, R8, RZ, P1 ;  /* 0x000000ff08087207 */ /* 0x000fe40000800000 */
[----:B------:R-:W-:Y:S01]  /*8830*/  LOP3.LUT R7, R7, R10, RZ, 0x3c, !PT ;  /* 0x0000000a07077212 */ /* 0x000fe200078e3cff */
[----:B------:R0:W-:Y:S02]  /*8840*/  UTMALDG.3D [UR8], [UR4], desc[UR6] ;  /* 0x00000608040075b4 */ /* 0x0001e40008011000 */
[----:B0-----:R-:W-:Y:S01]  /*8850*/  UMOV UR8, UR15 ;  /* 0x0000000f00087c82 */ /* 0x001fe20008000000 */
[----:B------:R-:W-:-:S02]  /*8860*/  UMOV UR11, UR19 ;  /* 0x00000013000b7c82 */ /* 0x000fc40008000000 */
[----:B------:R0:W-:Y:S02]  /*8870*/  UTMALDG.3D [UR8], [UR24], desc[UR6] ;  /* 0x00000608180075b4 */ /* 0x0001e40008011000 */
[----:B0-----:R-:W-:Y:S05]  /*8880*/  @P2 BRA `(.L_x_176) ;  /* 0xfffffffc00482947 */ /* 0x001fea000383ffff */
.L_x_172:
[----:B------:R-:W-:Y:S05]  /*8890*/  BSYNC B1 ;  /* 0x0000000000017941 */ /* 0x000fea0003800000 */
.L_x_171:
[----:B------:R-:W-:Y:S01]  /*88a0*/  LOP3.LUT P2, RZ, R14, 0xff, RZ, 0xc0, !PT ;  /* 0x000000ff0eff7812 */ /* 0x000fe2000784c0ff */
[----:B------:R-:W-:Y:S01]  /*88b0*/  IMAD.IADD R5, R16, 0x1, R5 ;  /* 0x0000000110057824 */ /* 0x000fe200078e0205 */
[----:B------:R-:W-:Y:S01]  /*88c0*/  IADD3 R2, P5, R2, UR20, RZ ;  /* 0x0000001402027c10 */ /* 0x000fe2000ffbe0ff */
[----:B------:R-:W-:Y:S01]  /*88d0*/  ULDC.64 UR4, c[0x0][0x650] ;  /* 0x0001940000047ab9 */ /* 0x000fe20000000a00 */
[----:B------:R-:W-:Y:S01]  /*88e0*/  BSSY B1, `(.L_x_177) ;  /* 0x000006b000017945 */ /* 0x000fe20003800000 */
[----:B------:R-:W-:Y:S01]  /*88f0*/  IMAD.MOV.U32 R11, RZ, RZ, -0x1 ;  /* 0xffffffffff0b7424 */ /* 0x000fe200078e00ff */
[----:B------:R-:W-:Y:S01]  /*8900*/  ISETP.GT.U32.AND P1, PT, R5, 0x3, PT ;  /* 0x000000030500780c */ /* 0x000fe20003f24070 */
[----:B------:R-:W-:Y:S01]  /*8910*/  IMAD.MOV.U32 R15, RZ, RZ, -0x1 ;  /* 0xffffffffff0f7424 */ /* 0x000fe200078e00ff */
[----:B------:R-:W-:Y:S02]  /*8920*/  SHF.R.U32.HI R0, RZ, 0x2, R5 ;  /* 0x00000002ff007819 */ /* 0x000fe40000011605 */
[----:B------:R-:W-:-:S02]  /*8930*/  ISETP.LT.U32.AND P1, PT, R16, 0x4, P1 ;  /* 0x000000041000780c */ /* 0x000fc40000f21070 */
[----:B------:R-:W-:Y:S01]  /*8940*/  IADD3.X R3, R3, UR13, RZ, P5, !PT ;  /* 0x0000000d03037c10 */ /* 0x000fe2000affe4ff */
[----:B------:R-:W0:Y:S01]  /*8950*/  @P2 S2R R7, SR_CgaCtaId ;  /* 0x0000000000072919 */ /* 0x000e220000008800 */
[----:B------:R-:W-:Y:S02]  /*8960*/  @P2 MOV R6, 0x400 ;  /* 0x0000040000062802 */ /* 0x000fe40000000f00 */
[----:B------:R-:W-:Y:S02]  /*8970*/  ISETP.GE.U32.AND P5, PT, R2, UR4, PT ;  /* 0x0000000402007c0c */ /* 0x000fe4000bfa6070 */
[----:B------:R-:W-:Y:S02]  /*8980*/  LOP3.LUT R0, R0, 0x1, RZ, 0xc0, !PT ;  /* 0x0000000100007812 */ /* 0x000fe400078ec0ff */
[----:B------:R-:W-:Y:S02]  /*8990*/  LOP3.LUT R5, R5, 0x3, RZ, 0xc0, !PT ;  /* 0x0000000305057812 */ /* 0x000fe400078ec0ff */
[----:B------:R-:W-:-:S02]  /*89a0*/  PRMT R14, RZ, 0x7610, R14 ;  /* 0x00007610ff0e7816 */ /* 0x000fc4000000000e */
[----:B0-----:R-:W-:Y:S02]  /*89b0*/  @P2 LEA R6, R7, R6, 0x18 ;  /* 0x0000000607062211 */ /* 0x001fe400078ec0ff */
[----:B------:R-:W-:Y:S02]  /*89c0*/  SEL R7, RZ, 0x1, !P1 ;  /* 0x00000001ff077807 */ /* 0x000fe40004800000 */
[----:B------:R-:W-:Y:S01]  /*89d0*/  ISETP.GE.U32.AND.EX P1, PT, R3, UR5, PT, P5 ;  /* 0x0000000503007c0c */ /* 0x000fe2000bf26150 */
[----:B------:R0:W-:Y:S01]  /*89e0*/  @P2 SYNCS.ARRIVE.TRANS64.A1T0 RZ, [R6+URZ+0x58], RZ ;  /* 0x000058ff06ff29a7 */ /* 0x0001e2000810003f */
[----:B------:R-:W-:-:S04]  /*89f0*/  ISETP.NE.U32.AND P2, PT, R0, 0x1, PT ;  /* 0x000000010000780c */ /* 0x000fc80003f45070 */
[----:B------:R-:W-:Y:S01]  /*8a00*/  ISETP.GT.U32.AND P2, PT, R16, 0x3, !P2 ;  /* 0x000000031000780c */ /* 0x000fe20005744070 */
[----:B0-----:R-:W-:-:S03]  /*8a10*/  IMAD.MOV.U32 R6, RZ, RZ, -0x1 ;  /* 0xffffffffff067424 */ /* 0x001fc600078e00ff */
[----:B------:R-:W-:-:S04]  /*8a20*/  SEL R0, RZ, 0x1, !P2 ;  /* 0x00000001ff007807 */ /* 0x000fc80005000000 */
[----:B------:R-:W-:Y:S02]  /*8a30*/  LOP3.LUT R12, R0, R12, R7, 0x96, !PT ;  /* 0x0000000c000c7212 */ /* 0x000fe400078e9607 */
[----:B------:R-:W-:Y:S01]  /*8a40*/  PRMT R0, RZ, 0x7610, R0 ;  /* 0x00007610ff007816 */ /* 0x000fe20000000000 */
[----:B------:R-:W-:Y:S06]  /*8a50*/  @P1 BRA `(.L_x_178) ;  /* 0x00000004004c1947 */ /* 0x000fec0003800000 */
[----:B------:R-:W-:Y:S01]  /*8a60*/  ULDC.64 UR4, c[0x0][0x628] ;  /* 0x00018a0000047ab9 */ /* 0x000fe20000000a00 */
[----:B------:R-:W0:Y:S01]  /*8a70*/  S2R R15, SR_CTAID.X ;  /* 0x00000000000f7919 */ /* 0x000e220000002500 */
[----:B------:R-:W-:Y:S01]  /*8a80*/  ISETP.NE.U32.AND P1, PT, RZ, UR4, PT ;  /* 0x00000004ff007c0c */ /* 0x000fe2000bf25070 */
[----:B------:R-:W-:Y:S01]  /*8a90*/  ULDC UR7, c[0x0][0x630] ;  /* 0x00018c0000077ab9 */ /* 0x000fe20000000800 */
[----:B------:R-:W-:Y:S01]  /*8aa0*/  IMAD.MOV.U32 R6, RZ, RZ, R2 ;  /* 0x000000ffff067224 */ /* 0x000fe200078e0002 */
[----:B------:R-:W1:Y:S01]  /*8ab0*/  S2R R0, SR_CTAID.Y ;  /* 0x0000000000007919 */ /* 0x000e620000002600 */
[----:B------:R-:W-:Y:S01]  /*8ac0*/  ISETP.NE.AND.EX P1, PT, RZ, UR5, PT, P1 ;  /* 0x00000005ff007c0c */ /* 0x000fe2000bf25310 */
[----:B------:R-:W-:-:S12]  /*8ad0*/  IMAD.MOV.U32 R7, RZ, RZ, R3 ;  /* 0x000000ffff077224 */ /* 0x000fd800078e0003 */
[----:B------:R-:W-:Y:S05]  /*8ae0*/  @!P1 BRA `(.L_x_179) ;  /* 0x0000000000289947 */ /* 0x000fea0003800000 */
[----:B------:R-:W-:Y:S02]  /*8af0*/  ULDC UR6, c[0x0][0x634] ;  /* 0x00018d0000067ab9 */ /* 0x000fe40000000800 */
[----:B------:R-:W-:-:S05]  /*8b00*/  IADD3 R11, P1, R2, UR6, RZ ;  /* 0x00000006020b7c10 */ /* 0x000fca000ff3e0ff */
[----:B------:R-:W-:-:S04]  /*8b10*/  IMAD.X R19, RZ, RZ, R3, P1 ;  /* 0x000000ffff137224 */ /* 0x000fc800008e0603 */
[----:B------:R-:W-:-:S04]  /*8b20*/  IMAD.WIDE.U32 R8, R19, UR4, RZ ;  /* 0x0000000413087c25 */ /* 0x000fc8000f8e00ff */
[----:B------:R-:W-:-:S04]  /*8b30*/  IMAD.WIDE.U32 R8, P1, R11, UR5, R8 ;  /* 0x000000050b087c25 */ /* 0x000fc8000f820008 */
[----:B------:R-:W-:-:S04]  /*8b40*/  IMAD.WIDE.U32 R10, R11, UR4, RZ ;  /* 0x000000040b0a7c25 */ /* 0x000fc8000f8e00ff */
[----:B------:R-:W-:Y:S01]  /*8b50*/  IMAD.X R7, RZ, RZ, RZ, P1 ;  /* 0x000000ffff077224 */ /* 0x000fe200008e06ff */
[----:B------:R-:W-:Y:S01]  /*8b60*/  IADD3 RZ, P1, R11, R8, RZ ;  /* 0x000000080bff7210 */ /* 0x000fe20007f3e0ff */
[----:B------:R-:W-:-:S04]  /*8b70*/  IMAD.MOV.U32 R6, RZ, RZ, R9 ;  /* 0x000000ffff067224 */ /* 0x000fc800078e0009 */
[----:B------:R-:W-:-:S08]  /*8b80*/  IMAD.WIDE.U32.X R6, R19, UR5, R6, P1 ;  /* 0x0000000513067c25 */ /* 0x000fd000088e0406 */
.L_x_179:
[--C-:B------:R-:W-:Y:S01]  /*8b90*/  SHF.R.U64 R10, R6, UR7, R7.reuse ;  /* 0x00000007060a7c19 */ /* 0x100fe20008001207 */
[----:B------:R-:W-:Y:S01]  /*8ba0*/  ULDC.64 UR4, c[0x0][0x620] ;  /* 0x0001880000047ab9 */ /* 0x000fe20000000a00 */
[----:B------:R-:W-:Y:S01]  /*8bb0*/  SHF.R.U32.HI R6, RZ, UR7, R7 ;  /* 0x00000007ff067c19 */ /* 0x000fe20008011607 */
[----:B------:R-:W2:Y:S01]  /*8bc0*/  LDC R22, c[0x0][0x144] ;  /* 0x00005100ff167b82 */ /* 0x000ea20000000800 */
[----:B------:R-:W-:Y:S01]  /*8bd0*/  IADD3 R9, P1, RZ, -R10, RZ ;  /* 0x8000000aff097210 */ /* 0x000fe20007f3e0ff */
[----:B------:R-:W-:Y:S01]  /*8be0*/  ULDC.64 UR8, c[0x0][0x640] ;  /* 0x0001900000087ab9 */ /* 0x000fe20000000a00 */
[----:B0-----:R-:W-:Y:S01]  /*8bf0*/  I2FP.F32.U32 R11, R15 ;  /* 0x0000000f000b7245 */ /* 0x001fe20000201000 */
[----:B------:R-:W-:Y:S02]  /*8c00*/  ULDC UR6, c[0x0][0x608] ;  /* 0x0001820000067ab9 */ /* 0x000fe40000000800 */
[----:B------:R-:W-:Y:S01]  /*8c10*/  IMAD.X R6, RZ, RZ, ~R6, P1 ;  /* 0x000000ffff067224 */ /* 0x000fe200008e0e06 */
[----:B------:R-:W-:Y:S01]  /*8c20*/  ISETP.NE.U32.AND P1, PT, RZ, UR8, PT ;  /* 0x00000008ff007c0c */ /* 0x000fe2000bf25070 */
[----:B------:R-:W0:Y:S02]  /*8c30*/  LDC R19, c[0x0][0x148] ;  /* 0x00005200ff137b82 */ /* 0x000e240000000800 */
[----:B------:R-:W-:Y:S01]  /*8c40*/  IMAD R8, R6, UR4, RZ ;  /* 0x0000000406087c24 */ /* 0x000fe2000f8e02ff */
[----:B------:R-:W-:Y:S01]  /*8c50*/  ISETP.NE.AND.EX P1, PT, RZ, UR9, PT, P1 ;  /* 0x00000009ff007c0c */ /* 0x000fe2000bf25310 */
[----:B------:R-:W-:Y:S01]  /*8c60*/  IMAD.WIDE.U32 R6, R9, UR4, R2 ;  /* 0x0000000409067c25 */ /* 0x000fe2000f8e0002 */
[----:B------:R-:W-:-:S03]  /*8c70*/  ULDC UR4, c[0x0][0x150] ;  /* 0x0000540000047ab9 */ /* 0x000fc60000000800 */
[----:B------:R-:W-:Y:S02]  /*8c80*/  IMAD R9, R9, UR5, R8 ;  /* 0x0000000509097c24 */ /* 0x000fe4000f8e0208 */
[----:B------:R-:W-:Y:S01]  /*8c90*/  FMUL R8, R11, UR4 ;  /* 0x000000040b087c20 */ /* 0x000fe20008400000 */
[----:B------:R-:W-:Y:S01]  /*8ca0*/  ULDC UR4, c[0x0][0x618] ;  /* 0x0001860000047ab9 */ /* 0x000fe20000000800 */
[----:B------:R-:W-:Y:S01]  /*8cb0*/  ULDC UR5, c[0x0][0x154] ;  /* 0x0000550000057ab9 */ /* 0x000fe20000000800 */
[----:B------:R-:W-:-:S03]  /*8cc0*/  IMAD.IADD R7, R7, 0x1, R9 ;  /* 0x0000000107077824 */ /* 0x000fc600078e0209 */
[----:B------:R-:W3:Y:S02]  /*8cd0*/  F2I.U32.TRUNC.NTZ R8, R8 ;  /* 0x0000000800087305 */ /* 0x000ee4000020f000 */
[----:B------:R-:W-:Y:S02]  /*8ce0*/  SHF.R.U64 R11, R6, UR4, R7 ;  /* 0x00000004060b7c19 */ /* 0x000fe40008001207 */
[----:B-1----:R-:W-:-:S05]  /*8cf0*/  I2FP.F32.U32 R6, R0 ;  /* 0x0000000000067245 */ /* 0x002fca0000201000 */
[----:B------:R-:W-:Y:S01]  /*8d00*/  FMUL R21, R6, UR5 ;  /* 0x0000000506157c20 */ /* 0x000fe20008400000 */
[----:B------:R-:W-:Y:S01]  /*8d10*/  SHF.R.U32.HI R6, RZ, UR4, R7 ;  /* 0x00000004ff067c19 */ /* 0x000fe20008011607 */
[----:B------:R-:W-:-:S03]  /*8d20*/  ULDC UR4, c[0x0][0x658] ;  /* 0x0001960000047ab9 */ /* 0x000fc60000000800 */
[--C-:B------:R-:W-:Y:S01]  /*8d30*/  SHF.R.U64 R20, R11, UR6, R6.reuse ;  /* 0x000000060b147c19 */ /* 0x100fe20008001206 */
[----:B------:R-:W1:Y:S01]  /*8d40*/  F2I.U32.TRUNC.NTZ R21, R21 ;  /* 0x0000001500157305 */ /* 0x000e62000020f000 */
[----:B------:R-:W-:Y:S01]  /*8d50*/  SHF.R.U32.HI R7, RZ, UR6, R6 ;  /* 0x00000006ff077c19 */ /* 0x000fe20008011606 */
[----:B---3--:R-:W-:-:S03]  /*8d60*/  IMAD.MOV R8, RZ, RZ, -R8 ;  /* 0x000000ffff087224 */ /* 0x008fc600078e0a08 */
[----:B------:R-:W-:Y:S01]  /*8d70*/  SHF.R.U64 R18, R20, UR4, R7 ;  /* 0x0000000414127c19 */ /* 0x000fe20008001207 */
[----:B--2---:R-:W-:Y:S01]  /*8d80*/  IMAD R15, R22, R8, R15 ;  /* 0x00000008160f7224 */ /* 0x004fe200078e020f */
[----:B------:R-:W-:-:S03]  /*8d90*/  SHF.R.U32.HI R23, RZ, UR4, R7 ;  /* 0x00000004ff177c19 */ /* 0x000fc60008011607 */
[----:B------:R-:W-:Y:S02]  /*8da0*/  IMAD.MOV.U32 R6, RZ, RZ, R18 ;  /* 0x000000ffff067224 */ /* 0x000fe400078e0012 */
[----:B------:R-:W-:Y:S01]  /*8db0*/  IMAD.MOV.U32 R7, RZ, RZ, R23 ;  /* 0x000000ffff077224 */ /* 0x000fe200078e0017 */
[----:B-1----:R-:W-:Y:S06]  /*8dc0*/  @!P1 BRA `(.L_x_180) ;  /* 0x0000000000289947 */ /* 0x002fec0003800000 */
[----:B------:R-:W-:Y:S02]  /*8dd0*/  ULDC UR4, c[0x0][0x64c] ;  /* 0x0001930000047ab9 */ /* 0x000fe40000000800 */
[----:B------:R-:W-:-:S05]  /*8de0*/  IADD3 R7, P1, R18, UR4, RZ ;  /* 0x0000000412077c10 */ /* 0x000fca000ff3e0ff */
[----:B------:R-:W-:-:S04]  /*8df0*/  IMAD.X R23, RZ, RZ, R23, P1 ;  /* 0x000000ffff177224 */ /* 0x000fc800008e0617 */
[----:B------:R-:W-:-:S04]  /*8e00*/  IMAD.WIDE.U32 R8, R23, UR8, RZ ;  /* 0x0000000817087c25 */ /* 0x000fc8000f8e00ff */
[----:B------:R-:W-:-:S04]  /*8e10*/  IMAD.WIDE.U32 R8, P1, R7, UR9, R8 ;  /* 0x0000000907087c25 */ /* 0x000fc8000f820008 */
[----:B------:R-:W-:-:S04]  /*8e20*/  IMAD.WIDE.U32 R6, R7, UR8, RZ ;  /* 0x0000000807067c25 */ /* 0x000fc8000f8e00ff */
[----:B------:R-:W-:Y:S01]  /*8e30*/  IMAD.MOV.U32 R6, RZ, RZ, R9 ;  /* 0x000000ffff067224 */ /* 0x000fe200078e0009 */
[----:B------:R-:W-:Y:S01]  /*8e40*/  IADD3 RZ, P2, R7, R8, RZ ;  /* 0x0000000807ff7210 */ /* 0x000fe20007f5e0ff */
[----:B------:R-:W-:-:S04]  /*8e50*/  IMAD.X R7, RZ, RZ, RZ, P1 ;  /* 0x000000ffff077224 */ /* 0x000fc800008e06ff */
[----:B------:R-:W-:-:S08]  /*8e60*/  IMAD.WIDE.U32.X R6, R23, UR9, R6, P2 ;  /* 0x0000000917067c25 */ /* 0x000fd000090e0406 */
.L_x_180:
[----:B------:R-:W-:Y:S01]  /*8e70*/  ULDC UR4, c[0x0][0x648] ;  /* 0x0001920000047ab9 */ /* 0x000fe20000000800 */
[----:B------:R-:W-:Y:S01]  /*8e80*/  LOP3.LUT R20, R20, UR17, RZ, 0xc0, !PT ;  /* 0x0000001114147c12 */ /* 0x000fe2000f8ec0ff */
[----:B------:R-:W-:Y:S01]  /*8e90*/  IMAD.MOV R21, RZ, RZ, -R21 ;  /* 0x000000ffff157224 */ /* 0x000fe200078e0a15 */
[----:B------:R-:W-:Y:S01]  /*8ea0*/  SHF.R.U64 R7, R6, UR4, R7 ;  /* 0x0000000406077c19 */ /* 0x000fe20008001207 */
[----:B------:R-:W-:Y:S01]  /*8eb0*/  ULDC UR4, c[0x0][0x638] ;  /* 0x00018e0000047ab9 */ /* 0x000fe20000000800 */
[----:B------:R-:W-:Y:S01]  /*8ec0*/  ULDC UR5, c[0x0][0x610] ;  /* 0x0001840000057ab9 */ /* 0x000fe20000000800 */
[----:B0-----:R-:W-:Y:S02]  /*8ed0*/  @P3 IMAD R15, R19, R21, R0 ;  /* 0x00000015130f3224 */ /* 0x001fe400078e0200 */
[----:B------:R-:W-:Y:S02]  /*8ee0*/  IMAD.MOV R9, RZ, RZ, -R7 ;  /* 0x000000ffff097224 */ /* 0x000fe400078e0a07 */
[----:B------:R-:W-:Y:S01]  /*8ef0*/  IMAD R20, R7, UR18, R20 ;  /* 0x0000001207147c24 */ /* 0x000fe2000f8e0214 */
[----:B------:R-:W-:Y:S01]  /*8f00*/  LOP3.LUT R7, R11, UR16, RZ, 0xc0, !PT ;  /* 0x000000100b077c12 */ /* 0x000fe2000f8ec0ff */
[----:B------:R-:W-:Y:S01]  /*8f10*/  IMAD R18, R9, UR4, R18 ;  /* 0x0000000409127c24 */ /* 0x000fe2000f8e0212 */
[----:B------:R-:W-:Y:S01]  /*8f20*/  ULDC UR4, c[0x0][0x600] ;  /* 0x0001800000047ab9 */ /* 0x000fe20000000800 */
[----:B------:R-:W-:-:S02]  /*8f30*/  IMAD R11, R20, UR5, R15 ;  /* 0x00000005140b7c24 */ /* 0x000fc4000f8e020f */
[----:B------:R-:W-:Y:S02]  /*8f40*/  IMAD R18, R18, UR4, R7 ;  /* 0x0000000412127c24 */ /* 0x000fe4000f8e0207 */
[----:B------:R-:W-:Y:S02]  /*8f50*/  IMAD.MOV.U32 R0, RZ, RZ, 0x1 ;  /* 0x00000001ff007424 */ /* 0x000fe400078e00ff */
[----:B------:R-:W-:Y:S01]  /*8f60*/  IMAD.MOV.U32 R6, RZ, RZ, R10 ;  /* 0x000000ffff067224 */ /* 0x000fe200078e000a */
[----:B------:R-:W-:Y:S02]  /*8f70*/  SEL R15, R18, R11, !P3 ;  /* 0x0000000b120f7207 */ /* 0x000fe40005800000 */
[----:B------:R-:W-:-:S07]  /*8f80*/  SEL R11, R11, R18, !P3 ;  /* 0x000000120b0b7207 */ /* 0x000fce0005800000 */
.L_x_178:
[----:B------:R-:W-:Y:S05]  /*8f90*/  BSYNC B1 ;  /* 0x0000000000017941 */ /* 0x000fea0003800000 */
.L_x_177:
[----:B------:R-:W-:-:S13]  /*8fa0*/  LOP3.LUT P1, RZ, R0, 0xff, RZ, 0xc0, !PT ;  /* 0x000000ff00ff7812 */ /* 0x000fda000782c0ff */
[----:B------:R-:W-:Y:S05]  /*8fb0*/  @P1 BRA `(.L_x_181) ;  /* 0xfffffff400481947 */ /* 0x000fea000383ffff */
[----:B------:R-:W-:Y:S05]  /*8fc0*/  BSYNC B0 ;  /* 0x0000000000007941 */ /* 0x000fea0003800000 */
.L_x_169:
[----:B------:R-:W-:-:S03]  /*8fd0*/  UMOV UR4, 0xffffffff ;  /* 0xffffffff00047882 */ /* 0x000fc60000000000 */
[----:B------:R-:W-:Y:S05]  /*8fe0*/  BRA.DIV UR4, `(.L_x_182) ;  /* 0x00000006041c7947 */ /* 0x000fea000b800000 */
[----:B------:R-:W-:-:S13]  /*8ff0*/  ELECT P0, URZ, PT ;  /* 0x00000000003f782f */ /* 0x000fda0003800000 */
.L_x_196:
[----:B------:R-:W-:Y:S04]  /*9000*/  BSSY B0, `(.L_x_183) ;  /* 0x000002b000007945 */ /* 0x000fe80003800000 */
[----:B------:R-:W-:Y:S05]  /*9010*/  @!P0 BRA `(.L_x_184) ;  /* 0x0000000000a48947 */ /* 0x000fea0003800000 */
[----:B------:R-:W-:-:S04]  /*9020*/  LOP3.LUT R4, R4, 0x2, RZ, 0xfc, !PT ;  /* 0x0000000204047812 */ /* 0x000fc800078efcff */
[----:B------:R-:W-:-:S13]  /*9030*/  ISETP.NE.AND P0, PT, R4, 0x3, PT ;  /* 0x000000030400780c */ /* 0x000fda0003f05270 */
[----:B------:R-:W-:Y:S05]  /*9040*/  @!P0 BRA `(.L_x_185) ;  /* 0x0000000000048947 */ /* 0x000fea0003800000 */
[----:B------:R-:W-:Y:S01]  /*9050*/  BPT.TRAP 0x1 ;  /* 0x000000040000795c */ /* 0x000fe20000300000 */
.L_x_185:
[----:B------:R-:W0:Y:S01]  /*9060*/  S2R R3, SR_CgaCtaId ;  /* 0x0000000000037919 */ /* 0x000e220000008800 */
[----:B------:R-:W-:Y:S02]  /*9070*/  MOV R0, 0x400 ;  /* 0x0000040000007802 */ /* 0x000fe40000000f00 */
[----:B------:R-:W-:Y:S02]  /*9080*/  SHF.L.U32 R2, R12, 0x1f, RZ ;  /* 0x0000001f0c027819 */ /* 0x000fe400000006ff */
[----:B0-----:R-:W-:-:S05]  /*9090*/  LEA R0, R3, R0, 0x18 ;  /* 0x0000000003007211 */ /* 0x001fca00078ec0ff */
[----:B------:R-:W-:-:S04]  /*90a0*/  VIADD R0, R0, 0x20 ;  /* 0x0000002000007836 */ /* 0x000fc80000000000 */
[C---:B------:R-:W-:Y:S02]  /*90b0*/  IMAD R7, R5.reuse, 0x8, R0 ;  /* 0x0000000805077824 */ /* 0x040fe400078e0200 */
[----:B------:R-:W-:Y:S02]  /*90c0*/  VIADD R5, R5, 0x1 ;  /* 0x0000000105057836 */ /* 0x000fe40000000000 */
[----:B------:R-:W0:Y:S03]  /*90d0*/  SYNCS.PHASECHK.TRANS64.TRYWAIT P0, [R7+URZ], R2 ;  /* 0x00000002070075a7 */ /* 0x000e26000800017f */
[----:B------:R-:W-:-:S04]  /*90e0*/  ISETP.NE.AND P1, PT, R5, 0x4, PT ;  /* 0x000000040500780c */ /* 0x000fc80003f25270 */
[----:B------:R-:W-:Y:S02]  /*90f0*/  SEL R3, RZ, 0x1, P1 ;  /* 0x00000001ff037807 */ /* 0x000fe40000800000 */
[----:B------:R-:W-:Y:S02]  /*9100*/  SEL R5, R5, RZ, P1 ;  /* 0x000000ff05057207 */ /* 0x000fe40000800000 */
[----:B------:R-:W-:-:S03]  /*9110*/  LOP3.LUT R12, R12, R3, RZ, 0x3c, !PT ;  /* 0x000000030c0c7212 */ /* 0x000fc600078e3cff */
[----:B------:R-:W-:Y:S01]  /*9120*/  IMAD R9, R5, 0x8, R0 ;  /* 0x0000000805097824 */ /* 0x000fe200078e0200 */
[----:B------:R-:W-:Y:S01]  /*9130*/  SHF.L.U32 R4, R12, 0x1f, RZ ;  /* 0x0000001f0c047819 */ /* 0x000fe200000006ff */
[----:B0-----:R-:W-:Y:S06]  /*9140*/  @!P0 BRA `(.L_x_186) ;  /* 0x0000000000e88947 */ /* 0x001fec0003800000 */
.L_x_197:
[----:B------:R-:W1:Y:S01]  /*9150*/  SYNCS.PHASECHK.TRANS64.TRYWAIT P0, [R9+URZ], R4 ;  /* 0x00000004090075a7 */ /* 0x000e62000800017f */
[----:B0-----:R-:W-:-:S05]  /*9160*/  VIADD R2, R5, 0x1 ;  /* 0x0000000105027836 */ /* 0x001fca0000000000 */
[----:B------:R-:W-:-:S04]  /*9170*/  ISETP.NE.AND P1, PT, R2, 0x4, PT ;  /* 0x000000040200780c */ /* 0x000fc80003f25270 */
[----:B------:R-:W-:Y:S02]  /*9180*/  SEL R3, RZ, 0x1, P1 ;  /* 0x00000001ff037807 */ /* 0x000fe40000800000 */
[----:B------:R-:W-:Y:S02]  /*9190*/  SEL R7, R2, RZ, P1 ;  /* 0x000000ff02077207 */ /* 0x000fe40000800000 */
[----:B------:R-:W-:-:S03]  /*91a0*/  LOP3.LUT R11, R12, R3, RZ, 0x3c, !PT ;  /* 0x000000030c0b7212 */ /* 0x000fc600078e3cff */
[----:B------:R-:W-:Y:S01]  /*91b0*/  IMAD R6, R7, 0x8, R0 ;  /* 0x0000000807067824 */ /* 0x000fe200078e0200 */
[----:B------:R-:W-:Y:S01]  /*91c0*/  SHF.L.U32 R5, R11, 0x1f, RZ ;  /* 0x0000001f0b057819 */ /* 0x000fe200000006ff */
[----:B-1----:R-:W-:Y:S06]  /*91d0*/  @!P0 BRA `(.L_x_187) ;  /* 0x0000000000d88947 */ /* 0x002fec0003800000 */
.L_x_198:
[----:B------:R-:W1:Y:S01]  /*91e0*/  SYNCS.PHASECHK.TRANS64.TRYWAIT P0, [R6+URZ], R5 ;  /* 0x00000005060075a7 */ /* 0x000e62000800017f */
[----:B------:R-:W-:-:S05]  /*91f0*/  VIADD R2, R7, 0x1 ;  /* 0x0000000107027836 */ /* 0x000fca0000000000 */
[----:B------:R-:W-:-:S04]  /*9200*/  ISETP.NE.AND P1, PT, R2, 0x4, PT ;  /* 0x000000040200780c */ /* 0x000fc80003f25270 */
[----:B0-----:R-:W-:Y:S02]  /*9210*/  SEL R4, RZ, 0x1, P1 ;  /* 0x00000001ff047807 */ /* 0x001fe40000800000 */
[----:B------:R-:W-:Y:S02]  /*9220*/  SEL R3, R2, RZ, P1 ;  /* 0x000000ff02037207 */ /* 0x000fe40000800000 */
[----:B------:R-:W-:Y:S01]  /*9230*/  LOP3.LUT R4, R11, R4, RZ, 0x3c, !PT ;  /* 0x000000040b047212 */ /* 0x000fe200078e3cff */
[----:B-1----:R-:W-:Y:S06]  /*9240*/  @!P0 BRA `(.L_x_188) ;  /* 0x0000000000d08947 */ /* 0x002fec0003800000 */
.L_x_199:
[----:B------:R-:W-:Y:S01]  /*9250*/  IMAD R3, R3, 0x8, R0 ;  /* 0x0000000803037824 */ /* 0x000fe200078e0200 */
[----:B------:R-:W-:-:S07]  /*9260*/  SHF.L.U32 R0, R4, 0x1f, RZ ;  /* 0x0000001f04007819 */ /* 0x000fce00000006ff */
.L_x_189:
[----:B-1----:R1:W2:Y:S02]  /*9270*/  SYNCS.PHASECHK.TRANS64.TRYWAIT P0, [R3+URZ], R0 ;  /* 0x00000000030075a7 */ /* 0x0022a4000800017f */
[----:B--2---:R-:W-:Y:S05]  /*9280*/  @!P0 NANOSLEEP.SYNCS 0x989680 ;  /* 0x009896800000895d */ /* 0x004fea0003900000 */
[----:B------:R-:W2:Y:S02]  /*9290*/  @!P0 SYNCS.PHASECHK.TRANS64 P0, [R3+URZ], R0 ;  /* 0x00000000030085a7 */ /* 0x000ea4000800007f */
[----:B--2---:R-:W-:Y:S05]  /*92a0*/  @!P0 BRA `(.L_x_189) ;  /* 0xfffffffc00f08947 */ /* 0x004fea000383ffff */
.L_x_184:
[----:B------:R-:W-:Y:S05]  /*92b0*/  BSYNC B0 ;  /* 0x0000000000007941 */ /* 0x000fea0003800000 */
.L_x_183:
[----:B------:R-:W-:Y:S05]  /*92c0*/  EXIT ;  /* 0x000000000000794d */ /* 0x000fea0003800000 */
.L_x_17:
[----:B-1----:R-:W-:-:S04]  /*92d0*/  IMAD.U32 R11, RZ, RZ, UR7 ;  /* 0x00000007ff0b7e24 */ /* 0x002fc8000f8e00ff */
[----:B------:R1:W4:Y:S03]  /*92e0*/  SYNCS.PHASECHK.TRANS64.TRYWAIT P0, [R11+URZ], R10 ;  /* 0x0000000a0b0075a7 */ /* 0x000326000800017f */
[----:B----4-:R-:W-:Y:S05]  /*92f0*/  @!P0 NANOSLEEP.SYNCS 0x989680 ;  /* 0x009896800000895d */ /* 0x010fea0003900000 */
[----:B------:R-:W4:Y:S02]  /*9300*/  @!P0 SYNCS.PHASECHK.TRANS64 P0, [R11+URZ], R10 ;  /* 0x0000000a0b0085a7 */ /* 0x000f24000800007f */
[----:B----4-:R-:W-:Y:S05]  /*9310*/  @!P0 BRA `(.L_x_17) ;  /* 0xfffffffc00ec8947 */ /* 0x010fea000383ffff */
[----:B------:R-:W-:Y:S05]  /*9320*/  BRA `(.L_x_16) ;  /* 0xffffff8000907947 */ /* 0x000fea000383ffff */
.L_x_23:
[----:B-1----:R-:W-:-:S04]  /*9330*/  IMAD.U32 R12, RZ, RZ, UR12 ;  /* 0x0000000cff0c7e24 */ /* 0x002fc8000f8e00ff */
[----:B------:R1:W4:Y:S03]  /*9340*/  SYNCS.PHASECHK.TRANS64.TRYWAIT P0, [R12+URZ], R11 ;  /* 0x0000000b0c0075a7 */ /* 0x000326000800017f */
[----:B----4-:R-:W-:Y:S05]  /*9350*/  @!P0 NANOSLEEP.SYNCS 0x989680 ;  /* 0x009896800000895d */ /* 0x010fea0003900000 */
[----:B------:R-:W4:Y:S02]  /*9360*/  @!P0 SYNCS.PHASECHK.TRANS64 P0, [R12+URZ], R11 ;  /* 0x0000000b0c0085a7 */ /* 0x000f24000800007f */
[----:B----4-:R-:W-:Y:S05]  /*9370*/  @!P0 BRA `(.L_x_23) ;  /* 0xfffffffc00ec8947 */ /* 0x010fea000383ffff */
[----:B------:R-:W-:Y:S05]  /*9380*/  BRA `(.L_x_22) ;  /* 0xffffff8800cc7947 */ /* 0x000fea000383ffff */
.L_x_170:
[----:B------:R-:W-:Y:S01]  /*9390*/  BSSY B1, `(.L_x_190) ;  /* 0x0000006000017945 */ /* 0x000fe20003800000 */
[----:B------:R-:W-:-:S07]  /*93a0*/  IMAD.MOV.U32 R0, RZ, RZ, -0x1 ;  /* 0xffffffffff007424 */ /* 0x000fce00078e00ff */
[----:B------:R-:W-:Y:S05]  /*93b0*/  WARPSYNC.COLLECTIVE R0, `(.L_x_191) ;  /* 0x00000000000c7348 */ /* 0x000fea0003c00000 */
[----:B------:R-:W-:Y:S02]  /*93c0*/  ELECT P1, UR62, PT ;  /* 0x00000000003e782f */ /* 0x000fe40003820000 */
[----:B------:R-:W-:Y:S01]  /*93d0*/  MOV R0, UR62 ;  /* 0x0000003e00007c02 */ /* 0x000fe20008000f00 */
[----:B------:R-:W-:Y:S10]  /*93e0*/  ENDCOLLECTIVE ;  /* 0x000000000000791b */ /* 0x000ff40003800000 */
.L_x_191:
[----:B------:R-:W-:Y:S05]  /*93f0*/  BSYNC B1 ;  /* 0x0000000000017941 */ /* 0x000fea0003800000 */
.L_x_190:
[----:B------:R-:W-:Y:S05]  /*9400*/  BRA `(.L_x_192) ;  /* 0xfffffff000407947 */ /* 0x000fea000383ffff */
.L_x_173:
[----:B-1----:R1:W2:Y:S02]  /*9410*/  SYNCS.PHASECHK.TRANS64.TRYWAIT P1, [R18+URZ+0x20], R9 ;  /* 0x00002009120075a7 */ /* 0x0022a4000802017f */
[----:B--2---:R-:W-:Y:S05]  /*9420*/  @!P1 NANOSLEEP.SYNCS 0x989680 ;  /* 0x009896800000995d */ /* 0x004fea0003900000 */
[----:B------:R-:W2:Y:S02]  /*9430*/  @!P1 SYNCS.PHASECHK.TRANS64 P1, [R18+URZ+0x20], R9 ;  /* 0x00002009120095a7 */ /* 0x000ea4000802007f */
[----:B--2---:R-:W-:Y:S05]  /*9440*/  @!P1 BRA `(.L_x_173) ;  /* 0xfffffffc00f09947 */ /* 0x004fea000383ffff */
[----:B------:R-:W-:Y:S05]  /*9450*/  BRA `(.L_x_193) ;  /* 0xfffffff000747947 */ /* 0x000fea000383ffff */
.L_x_182:
[----:B------:R-:W-:Y:S01]  /*9460*/  BSSY B0, `(.L_x_194) ;  /* 0x0000006000007945 */ /* 0x000fe20003800000 */
[----:B------:R-:W-:-:S07]  /*9470*/  IMAD.MOV.U32 R0, RZ, RZ, -0x1 ;  /* 0xffffffffff007424 */ /* 0x000fce00078e00ff */
[----:B------:R-:W-:Y:S05]  /*9480*/  WARPSYNC.COLLECTIVE R0, `(.L_x_195) ;  /* 0x00000000000c7348 */ /* 0x000fea0003c00000 */
[----:B------:R-:W-:Y:S02]  /*9490*/  ELECT P1, UR62, PT ;  /* 0x00000000003e782f */ /* 0x000fe40003820000 */
[----:B------:R-:W-:Y:S01]  /*94a0*/  MOV R0, UR62 ;  /* 0x0000003e00007c02 */ /* 0x000fe20008000f00 */
[----:B------:R-:W-:Y:S10]  /*94b0*/  ENDCOLLECTIVE ;  /* 0x000000000000791b */ /* 0x000ff40003800000 */
.L_x_195:
[----:B------:R-:W-:Y:S05]  /*94c0*/  BSYNC B0 ;  /* 0x0000000000007941 */ /* 0x000fea0003800000 */
.L_x_194:
[----:B------:R-:W-:Y:S01]  /*94d0*/  PLOP3.LUT P0, PT, P1, PT, PT, 0x80, 0x0 ;  /* 0x000000000000781c */ /* 0x000fe20000f0f070 */
[----:B------:R-:W-:-:S12]  /*94e0*/  BRA `(.L_x_196) ;  /* 0xfffffff800c47947 */ /* 0x000fd8000383ffff */
.L_x_186:
[----:B0-----:R0:W1:Y:S02]  /*94f0*/  SYNCS.PHASECHK.TRANS64.TRYWAIT P0, [R7+URZ], R2 ;  /* 0x00000002070075a7 */ /* 0x001064000800017f */
[----:B-1----:R-:W-:Y:S05]  /*9500*/  @!P0 NANOSLEEP.SYNCS 0x989680 ;  /* 0x009896800000895d */ /* 0x002fea0003900000 */
[----:B------:R-:W1:Y:S02]  /*9510*/  @!P0 SYNCS.PHASECHK.TRANS64 P0, [R7+URZ], R2 ;  /* 0x00000002070085a7 */ /* 0x000e64000800007f */
[----:B-1----:R-:W-:Y:S05]  /*9520*/  @!P0 BRA `(.L_x_186) ;  /* 0xfffffffc00f08947 */ /* 0x002fea000383ffff */
[----:B------:R-:W-:Y:S05]  /*9530*/  BRA `(.L_x_197) ;  /* 0xfffffffc00047947 */ /* 0x000fea000383ffff */
.L_x_187:
[----:B0-----:R0:W1:Y:S02]  /*9540*/  SYNCS.PHASECHK.TRANS64.TRYWAIT P0, [R9+URZ], R4 ;  /* 0x00000004090075a7 */ /* 0x001064000800017f */
[----:B-1----:R-:W-:Y:S05]  /*9550*/  @!P0 NANOSLEEP.SYNCS 0x989680 ;  /* 0x009896800000895d */ /* 0x002fea0003900000 */
[----:B------:R-:W1:Y:S02]  /*9560*/  @!P0 SYNCS.PHASECHK.TRANS64 P0, [R9+URZ], R4 ;  /* 0x00000004090085a7 */ /* 0x000e64000800007f */
[----:B-1----:R-:W-:Y:S05]  /*9570*/  @!P0 BRA `(.L_x_187) ;  /* 0xfffffffc00f08947 */ /* 0x002fea000383ffff */
[----:B------:R-:W-:Y:S05]  /*9580*/  BRA `(.L_x_198) ;  /* 0xfffffffc00147947 */ /* 0x000fea000383ffff */
.L_x_188:
[----:B0-----:R0:W1:Y:S02]  /*9590*/  SYNCS.PHASECHK.TRANS64.TRYWAIT P0, [R6+URZ], R5 ;  /* 0x00000005060075a7 */ /* 0x001064000800017f */
[----:B-1----:R-:W-:Y:S05]  /*95a0*/  @!P0 NANOSLEEP.SYNCS 0x989680 ;  /* 0x009896800000895d */ /* 0x002fea0003900000 */
[----:B------:R-:W1:Y:S02]  /*95b0*/  @!P0 SYNCS.PHASECHK.TRANS64 P0, [R6+URZ], R5 ;  /* 0x00000005060085a7 */ /* 0x000e64000800007f */
[----:B-1----:R-:W-:Y:S05]  /*95c0*/  @!P0 BRA `(.L_x_188) ;  /* 0xfffffffc00f08947 */ /* 0x002fea000383ffff */
[----:B------:R-:W-:Y:S05]  /*95d0*/  BRA `(.L_x_199) ;  /* 0xfffffffc001c7947 */ /* 0x000fea000383ffff */
.L_x_200:
[----:B------:R-:W-:-:S00]  /*95e0*/  BRA `(.L_x_200) ;  /* 0xfffffffc00fc7947 */ /* 0x000fc0000383ffff */
[----:B------:R-:W-:-:S00]  /*95f0*/  NOP ;  /* 0x0000000000007918 */ /* 0x000fc00000000000 */
        /* <DEDUP_REMOVED lines=8> */
.L_x_201:


//--------------------- .nv.shared._ZN7cutlass13device_kernelINS_4gemm6kernel13GemmUniversalIN4cute5tupleIJiiiiEEENS1_10collective13CollectiveMmaINS1_37MainloopSm90TmaGmmaWarpSpecializedFP8ILi4ENS5_IJNS4_1CILi1EEESB_SB_EEENS1_35KernelTmaWarpSpecializedCooperativeEEENS5_IJNSA_ILi256EEENSA_ILi64EEENSA_ILi32EEEEEENS_12float_e4m3_tENS5_IJlSB_lEEESJ_SK_NS4_8TiledMMAINS4_8MMA_AtomIJNS4_4SM904GMMA30MMA_64x64x32_F32E4M3E4M3_SS_TNILNSO_7ScaleInE1ELSQ_1EEEEEENS4_6LayoutINS5_IJNSA_ILi2EEESB_SB_EEENS5_IJSB_NSA_ILi0EEESW_EEEEENS5_IJNS4_10UnderscoreESZ_SZ_EEEEENS4_13SM90_TMA_LOADENS4_14ComposedLayoutINS4_7SwizzleILi1ELi4ELi3EEENS4_18smem_ptr_flag_bitsILi8EEENST_INS5_IJNSA_ILi8EEESH_EEENS5_IJSH_SB_EEEEEEEvNS4_8identityES12_S1C_vS1D_EENS_8epilogue10collective6detail29Sm90TmaWarpSpecializedAdapterINS1G_15DefaultEpilogueISJ_SK_SK_NS1F_6thread17LinearCombinationISJ_Li1EffLNS1K_9ScaleType4KindE0ELNS_15FloatRoundStyleE2ESJ_EENS1_15EpilogueDefaultEEEEEvvEEEEvNT_6ParamsE --------------------------
	.section	.nv.shared._ZN7cutlass13device_kernelINS_4gemm6kernel13GemmUniversalIN4cute5tupleIJiiiiEEENS1_10collective13CollectiveMmaINS1_37MainloopSm90TmaGmmaWarpSpecializedFP8ILi4ENS5_IJNS4_1CILi1EEESB_SB_EEENS1_35KernelTmaWarpSpecializedCooperativeEEENS5_IJNSA_ILi256EEENSA_ILi64EEENSA_ILi32EEEEEENS_12float_e4m3_tENS5_IJlSB_lEEESJ_SK_NS4_8TiledMMAINS4_8MMA_AtomIJNS4_4SM904GMMA30MMA_64x64x32_F32E4M3E4M3_SS_TNILNSO_7ScaleInE1ELSQ_1EEEEEENS4_6LayoutINS5_IJNSA_ILi2EEESB_SB_EEENS5_IJSB_NSA_ILi0EEESW_EEEEENS5_IJNS4_10UnderscoreESZ_SZ_EEEEENS4_13SM90_TMA_LOADENS4_14ComposedLayoutINS4_7SwizzleILi1ELi4ELi3EEENS4_18smem_ptr_flag_bitsILi8EEENST_INS5_IJNSA_ILi8EEESH_EEENS5_IJSH_SB_EEEEEEEvNS4_8identityES12_S1C_vS1D_EENS_8epilogue10collective6detail29Sm90TmaWarpSpecializedAdapterINS1G_15DefaultEpilogueISJ_SK_SK_NS1F_6thread17LinearCombinationISJ_Li1EffLNS1K_9ScaleType4KindE0ELNS_15FloatRoundStyleE2ESJ_EENS1_15EpilogueDefaultEEEEEvvEEEEvNT_6ParamsE,"aw",@nobits
	.sectionflags	@""
	.align	16
	.zero		1024


//--------------------- .nv.shared.reserved.0     --------------------------
	.section	.nv.shared.reserved.0,"aw",@nobits
	.weak		__nv_reservedSMEM_offset_0_alias
	.size		__nv_reservedSMEM_offset_0_alias, 0, 0
	.other		__nv_reservedSMEM_offset_0_alias,@"STO_CUDA_RESERVED_SHARED STV_DEFAULT"
__nv_reservedSMEM_offset_0_alias:
	.zero		0


//--------------------- .nv.global                --------------------------
	.section	.nv.global,"aw",@nobits
.nv.global:
	.type		_ZN39_INTERNAL_1b6ef83b_4_k_cu_c798f91b_45084cute1_E,@object
	.size		_ZN39_INTERNAL_1b6ef83b_4_k_cu_c798f91b_45084cute1_E,(_ZN39_INTERNAL_1b6ef83b_4_k_cu_c798f91b_45084cuda3std3__45__cpo6cbeginE - _ZN39_INTERNAL_1b6ef83b_4_k_cu_c798f91b_45084cute1_E)
_ZN39_INTERNAL_1b6ef83b_4_k_cu_c798f91b_45084cute1_E:
	.zero		1
	.type		_ZN39_INTERNAL_1b6ef83b_4_k_cu_c798f91b_45084cuda3std3__45__cpo6cbeginE,@object
	.size		_ZN39_INTERNAL_1b6ef83b_4_k_cu_c798f91b_45084cuda3std3__45__cpo6cbeginE,(_ZN39_INTERNAL_1b6ef83b_4_k_cu_c798f91b_45084cuda3std3__48in_placeE - _ZN39_INTERNAL_1b6ef83b_4_k_cu_c798f91b_45084cuda3std3__45__cpo6cbeginE)
_ZN39_INTERNAL_1b6ef83b_4_k_cu_c798f91b_45084cuda3std3__45__cpo6cbeginE:
	.zero		1
	.type		_ZN39_INTERNAL_1b6ef83b_4_k_cu_c798f91b_45084cuda3std3__48in_placeE,@object
	.size		_ZN39_INTERNAL_1b6ef83b_4_k_cu_c798f91b_45084cuda3std3__48in_placeE,(_ZN39_INTERNAL_1b6ef83b_4_k_cu_c798f91b_45084cuda3std6ranges3__45__cpo9iter_moveE - _ZN39_INTERNAL_1b6ef83b_4_k_cu_c798f91b_45084cuda3std3__48in_placeE)
_ZN39_INTERNAL_1b6ef83b_4_k_cu_c798f91b_45084cuda3std3__48in_placeE:
	.zero		1
	.type		_ZN39_INTERNAL_1b6ef83b_4_k_cu_c798f91b_45084cuda3std6ranges3__45__cpo9iter_moveE,@object
	.size		_ZN39_INTERNAL_1b6ef83b_4_k_cu_c798f91b_45084cuda3std6ranges3__45__cpo9iter_moveE,(_ZN39_INTERNAL_1b6ef83b_4_k_cu_c798f91b_45084cuda3std3__45__cpo5beginE - _ZN39_INTERNAL_1b6ef83b_4_k_cu_c798f91b_45084cuda3std6ranges3__45__cpo9iter_moveE)
_ZN39_INTERNAL_1b6ef83b_4_k_cu_c798f91b_45084cuda3std6ranges3__45__cpo9iter_moveE:
	.zero		1
	.type		_ZN39_INTERNAL_1b6ef83b_4_k_cu_c798f91b_45084cuda3std3__45__cpo5beginE,@object
	.size		_ZN39_INTERNAL_1b6ef83b_4_k_cu_c798f91b_45084cuda3std3__45__cpo5beginE,(_ZN39_INTERNAL_1b6ef83b_4_k_cu_c798f91b_45084cuda3std3__441_GLOBAL__N__1b6ef83b_4_k_cu_c798f91b_45086ignoreE - _ZN39_INTERNAL_1b6ef83b_4_k_cu_c798f91b_45084cuda3std3__45__cpo5beginE)
_ZN39_INTERNAL_1b6ef83b_4_k_cu_c798f91b_45084cuda3std3__45__cpo5beginE:
	.zero		1
	.type		_ZN39_INTERNAL_1b6ef83b_4_k_cu_c798f91b_45084cuda3std3__441_GLOBAL__N__1b6ef83b_4_k_cu_c798f91b_45086ignoreE,@object
	.size		_ZN39_INTERNAL_1b6ef83b_4_k_cu_c798f91b_45084cuda3std3__441_GLOBAL__N__1b6ef83b_4_k_cu_c798f91b_45086ignoreE,(_ZN39_INTERNAL_1b6ef83b_4_k_cu_c798f91b_45084cute7productE - _ZN39_INTERNAL_1b6ef83b_4_k_cu_c798f91b_45084cuda3std3__441_GLOBAL__N__1b6ef83b_4_k_cu_c798f91b_45086ignoreE)
_ZN39_INTERNAL_1b6ef83b_4_k_cu_c798f91b_45084cuda3std3__441_GLOBAL__N__1b6ef83b_4_k_cu_c798f91b_45086ignoreE:
	.zero		1
	.type		_ZN39_INTERNAL_1b6ef83b_4_k_cu_c798f91b_45084cute7productE,@object
	.size		_ZN39_INTERNAL_1b6ef83b_4_k_cu_c798f91b_45084cute7productE,(_ZN39_INTERNAL_1b6ef83b_4_k_cu_c798f91b_45084cuda3std3__45__cpo3endE - _ZN39_INTERNAL_1b6ef83b_4_k_cu_c798f91b_45084cute7productE)
_ZN39_INTERNAL_1b6ef83b_4_k_cu_c798f91b_45084cute7productE:
	.zero		1
	.type		_ZN39_INTERNAL_1b6ef83b_4_k_cu_c798f91b_45084cuda3std3__45__cpo3endE,@object
	.size		_ZN39_INTERNAL_1b6ef83b_4_k_cu_c798f91b_45084cuda3std3__45__cpo3endE,(_ZN39_INTERNAL_1b6ef83b_4_k_cu_c798f91b_45084cuda3std3__419piecewise_constructE - _ZN39_INTERNAL_1b6ef83b_4_k_cu_c798f91b_45084cuda3std3__45__cpo3endE)
_ZN39_INTERNAL_1b6ef83b_4_k_cu_c798f91b_45084cuda3std3__45__cpo3endE:
	.zero		1
	.type		_ZN39_INTERNAL_1b6ef83b_4_k_cu_c798f91b_45084cuda3std3__419piecewise_constructE,@object
	.size		_ZN39_INTERNAL_1b6ef83b_4_k_cu_c798f91b_45084cuda3std3__419piecewise_constructE,(_ZN39_INTERNAL_1b6ef83b_4_k_cu_c798f91b_45084cuda3std3__45__cpo4cendE - _ZN39_INTERNAL_1b6ef83b_4_k_cu_c798f91b_45084cuda3std3__419piecewise_constructE)
_ZN39_INTERNAL_1b6ef83b_4_k_cu_c798f91b_45084cuda3std3__419piecewise_constructE:
	.zero		1
	.type		_ZN39_INTERNAL_1b6ef83b_4_k_cu_c798f91b_45084cuda3std3__45__cpo4cendE,@object
	.size		_ZN39_INTERNAL_1b6ef83b_4_k_cu_c798f91b_45084cuda3std3__45__cpo4cendE,(_ZN39_INTERNAL_1b6ef83b_4_k_cu_c798f91b_45084cuda3std6ranges3__45__cpo4swapE - _ZN39_INTERNAL_1b6ef83b_4_k_cu_c798f91b_45084cuda3std3__45__cpo4cendE)
_ZN39_INTERNAL_1b6ef83b_4_k_cu_c798f91b_45084cuda3std3__45__cpo4cendE:
	.zero		1
	.type		_ZN39_INTERNAL_1b6ef83b_4_k_cu_c798f91b_45084cuda3std6ranges3__45__cpo4swapE,@object
	.size		_ZN39_INTERNAL_1b6ef83b_4_k_cu_c798f91b_45084cuda3std6ranges3__45__cpo4swapE,(.L_7 - _ZN39_INTERNAL_1b6ef83b_4_k_cu_c798f91b_45084cuda3std6ranges3__45__cpo4swapE)
_ZN39_INTERNAL_1b6ef83b_4_k_cu_c798f91b_45084cuda3std6ranges3__45__cpo4swapE:
	.zero		1
.L_7:


//--------------------- .nv.constant0._ZN7cutlass13device_kernelINS_4gemm6kernel13GemmUniversalIN4cute5tupleIJiiiiEEENS1_10collective13CollectiveMmaINS1_37MainloopSm90TmaGmmaWarpSpecializedFP8ILi4ENS5_IJNS4_1CILi1EEESB_SB_EEENS1_35KernelTmaWarpSpecializedCooperativeEEENS5_IJNSA_ILi256EEENSA_ILi64EEENSA_ILi32EEEEEENS_12float_e4m3_tENS5_IJlSB_lEEESJ_SK_NS4_8TiledMMAINS4_8MMA_AtomIJNS4_4SM904GMMA30MMA_64x64x32_F32E4M3E4M3_SS_TNILNSO_7ScaleInE1ELSQ_1EEEEEENS4_6LayoutINS5_IJNSA_ILi2EEESB_SB_EEENS5_IJSB_NSA_ILi0EEESW_EEEEENS5_IJNS4_10UnderscoreESZ_SZ_EEEEENS4_13SM90_TMA_LOADENS4_14ComposedLayoutINS4_7SwizzleILi1ELi4ELi3EEENS4_18smem_ptr_flag_bitsILi8EEENST_INS5_IJNSA_ILi8EEESH_EEENS5_IJSH_SB_EEEEEEEvNS4_8identityES12_S1C_vS1D_EENS_8epilogue10collective6detail29Sm90TmaWarpSpecializedAdapterINS1G_15DefaultEpilogueISJ_SK_SK_NS1F_6thread17LinearCombinationISJ_Li1EffLNS1K_9ScaleType4KindE0ELNS_15FloatRoundStyleE2ESJ_EENS1_15EpilogueDefaultEEEEEvvEEEEvNT_6ParamsE --------------------------
	.section	.nv.constant0._ZN7cutlass13device_kernelINS_4gemm6kernel13GemmUniversalIN4cute5tupleIJiiiiEEENS1_10collective13CollectiveMmaINS1_37MainloopSm90TmaGmmaWarpSpecializedFP8ILi4ENS5_IJNS4_1CILi1EEESB_SB_EEENS1_35KernelTmaWarpSpecializedCooperativeEEENS5_IJNSA_ILi256EEENSA_ILi64EEENSA_ILi32EEEEEENS_12float_e4m3_tENS5_IJlSB_lEEESJ_SK_NS4_8TiledMMAINS4_8MMA_AtomIJNS4_4SM904GMMA30MMA_64x64x32_F32E4M3E4M3_SS_TNILNSO_7ScaleInE1ELSQ_1EEEEEENS4_6LayoutINS5_IJNSA_ILi2EEESB_SB_EEENS5_IJSB_NSA_ILi0EEESW_EEEEENS5_IJNS4_10UnderscoreESZ_SZ_EEEEENS4_13SM90_TMA_LOADENS4_14ComposedLayoutINS4_7SwizzleILi1ELi4ELi3EEENS4_18smem_ptr_flag_bitsILi8EEENST_INS5_IJNSA_ILi8EEESH_EEENS5_IJSH_SB_EEEEEEEvNS4_8identityES12_S1C_vS1D_EENS_8epilogue10collective6detail29Sm90TmaWarpSpecializedAdapterINS1G_15DefaultEpilogueISJ_SK_SK_NS1F_6thread17LinearCombinationISJ_Li1EffLNS1K_9ScaleType4KindE0ELNS_15FloatRoundStyleE2ESJ_EENS1_15EpilogueDefaultEEEEEvvEEEEvNT_6ParamsE,"a",@progbits
	.sectionflags	@""
	.align	4
.nv.constant0._ZN7cutlass13device_kernelINS_4gemm6kernel13GemmUniversalIN4cute5tupleIJiiiiEEENS1_10collective13CollectiveMmaINS1_37MainloopSm90TmaGmmaWarpSpecializedFP8ILi4ENS5_IJNS4_1CILi1EEESB_SB_EEENS1_35KernelTmaWarpSpecializedCooperativeEEENS5_IJNSA_ILi256EEENSA_ILi64EEENSA_ILi32EEEEEENS_12float_e4m3_tENS5_IJlSB_lEEESJ_SK_NS4_8TiledMMAINS4_8MMA_AtomIJNS4_4SM904GMMA30MMA_64x64x32_F32E4M3E4M3_SS_TNILNSO_7ScaleInE1ELSQ_1EEEEEENS4_6LayoutINS5_IJNSA_ILi2EEESB_SB_EEENS5_IJSB_NSA_ILi0EEESW_EEEEENS5_IJNS4_10UnderscoreESZ_SZ_EEEEENS4_13SM90_TMA_LOADENS4_14ComposedLayoutINS4_7SwizzleILi1ELi4ELi3EEENS4_18smem_ptr_flag_bitsILi8EEENST_INS5_IJNSA_ILi8EEESH_EEENS5_IJSH_SB_EEEEEEEvNS4_8identityES12_S1C_vS1D_EENS_8epilogue10collective6detail29Sm90TmaWarpSpecializedAdapterINS1G_15DefaultEpilogueISJ_SK_SK_NS1F_6thread17LinearCombinationISJ_Li1EffLNS1K_9ScaleType4KindE0ELNS_15FloatRoundStyleE2ESJ_EENS1_15EpilogueDefaultEEEEEvvEEEEvNT_6ParamsE:
	.zero		1664


//--------------------- SYMBOLS --------------------------

	.type		.nv.reservedSmem.offset0,@object
	.size		.nv.reservedSmem.offset0,0x4
